//
// Generated by NVIDIA NVVM Compiler
//
// Compiler Build ID: CL-36424714
// Cuda compilation tools, release 13.0, V13.0.88
// Based on NVVM 20.0.0
//

.version 9.0
.target sm_100
.address_size 64

	// .globl	_Z10sum_helperPiiS_
// _ZZ10sum_helperPiiS_E9warp_sums has been demoted
// _ZZ11sum_helper2PiiE9warp_sums has been demoted
// _ZZ10max_helperPiiS_E9warp_vals has been demoted
// _ZZ11max_helper2PiiE9warp_sums has been demoted

.visible .entry _Z10sum_helperPiiS_(
	.param .u64 .ptr .align 1 _Z10sum_helperPiiS__param_0,
	.param .u32 _Z10sum_helperPiiS__param_1,
	.param .u64 .ptr .align 1 _Z10sum_helperPiiS__param_2
)
{
	.reg .pred 	%p<21>;
	.reg .b32 	%r<91>;
	.reg .b64 	%rd<15>;
	// demoted variable
	.shared .align 4 .b8 _ZZ10sum_helperPiiS_E9warp_sums[128];
	ld.param.u64 	%rd3, [_Z10sum_helperPiiS__param_0];
	ld.param.u32 	%r32, [_Z10sum_helperPiiS__param_1];
	ld.param.u64 	%rd2, [_Z10sum_helperPiiS__param_2];
	cvta.to.global.u64 	%rd1, %rd3;
	mov.u32 	%r1, %ctaid.x;
	mov.u32 	%r2, %ntid.x;
	mov.u32 	%r3, %tid.x;
	mad.lo.s32 	%r84, %r1, %r2, %r3;
	mov.u32 	%r34, %nctaid.x;
	mul.lo.s32 	%r5, %r2, %r34;
	setp.ge.s32 	%p1, %r84, %r32;
	mov.b32 	%r89, 0;
	@%p1 bra 	$L__BB0_7;
	add.s32 	%r37, %r84, %r5;
	max.s32 	%r38, %r32, %r37;
	setp.lt.s32 	%p2, %r37, %r32;
	selp.u32 	%r39, 1, 0, %p2;
	add.s32 	%r40, %r37, %r39;
	sub.s32 	%r41, %r38, %r40;
	div.u32 	%r42, %r41, %r5;
	add.s32 	%r43, %r42, %r39;
	add.s32 	%r6, %r43, 1;
	and.b32  	%r7, %r6, 3;
	setp.lt.u32 	%p3, %r43, 3;
	mov.b32 	%r89, 0;
	@%p3 bra 	$L__BB0_4;
	and.b32  	%r45, %r6, -4;
	shl.b32 	%r8, %r5, 2;
	neg.s32 	%r80, %r45;
	mov.b32 	%r89, 0;
	mul.wide.s32 	%rd6, %r5, 4;
$L__BB0_3:
	mul.wide.s32 	%rd4, %r84, 4;
	add.s64 	%rd5, %rd1, %rd4;
	ld.global.u32 	%r46, [%rd5];
	add.s32 	%r47, %r46, %r89;
	add.s64 	%rd7, %rd5, %rd6;
	ld.global.u32 	%r48, [%rd7];
	add.s32 	%r49, %r48, %r47;
	add.s64 	%rd8, %rd7, %rd6;
	ld.global.u32 	%r50, [%rd8];
	add.s32 	%r51, %r50, %r49;
	add.s64 	%rd9, %rd8, %rd6;
	ld.global.u32 	%r52, [%rd9];
	add.s32 	%r89, %r52, %r51;
	add.s32 	%r84, %r84, %r8;
	add.s32 	%r80, %r80, 4;
	setp.ne.s32 	%p4, %r80, 0;
	@%p4 bra 	$L__BB0_3;
$L__BB0_4:
	setp.eq.s32 	%p5, %r7, 0;
	@%p5 bra 	$L__BB0_7;
	neg.s32 	%r86, %r7;
$L__BB0_6:
	.pragma "nounroll";
	mul.wide.s32 	%rd10, %r84, 4;
	add.s64 	%rd11, %rd1, %rd10;
	ld.global.u32 	%r53, [%rd11];
	add.s32 	%r89, %r53, %r89;
	add.s32 	%r84, %r84, %r5;
	add.s32 	%r86, %r86, 1;
	setp.ne.s32 	%p6, %r86, 0;
	@%p6 bra 	$L__BB0_6;
$L__BB0_7:
	and.b32  	%r27, %r3, 31;
	shfl.sync.down.b32	%r54|%p7, %r89, 16, 31, -1;
	add.s32 	%r55, %r54, %r89;
	shfl.sync.down.b32	%r56|%p8, %r55, 8, 31, -1;
	add.s32 	%r57, %r56, %r55;
	shfl.sync.down.b32	%r58|%p9, %r57, 4, 31, -1;
	add.s32 	%r59, %r58, %r57;
	shfl.sync.down.b32	%r60|%p10, %r59, 2, 31, -1;
	add.s32 	%r61, %r60, %r59;
	shfl.sync.down.b32	%r62|%p11, %r61, 1, 31, -1;
	add.s32 	%r28, %r62, %r61;
	setp.ne.s32 	%p12, %r27, 0;
	@%p12 bra 	$L__BB0_9;
	shr.u32 	%r63, %r3, 3;
	mov.u32 	%r64, _ZZ10sum_helperPiiS_E9warp_sums;
	add.s32 	%r65, %r64, %r63;
	st.shared.u32 	[%r65], %r28;
$L__BB0_9:
	bar.sync 	0;
	setp.gt.u32 	%p13, %r3, 31;
	@%p13 bra 	$L__BB0_14;
	shr.u32 	%r67, %r2, 5;
	setp.ge.u32 	%p14, %r27, %r67;
	mov.b32 	%r90, 0;
	@%p14 bra 	$L__BB0_12;
	shl.b32 	%r68, %r27, 2;
	mov.u32 	%r69, _ZZ10sum_helperPiiS_E9warp_sums;
	add.s32 	%r70, %r69, %r68;
	ld.shared.u32 	%r90, [%r70];
$L__BB0_12:
	setp.ne.s32 	%p15, %r27, 0;
	shfl.sync.down.b32	%r71|%p16, %r90, 16, 31, -1;
	add.s32 	%r72, %r71, %r90;
	shfl.sync.down.b32	%r73|%p17, %r72, 8, 31, -1;
	add.s32 	%r74, %r73, %r72;
	shfl.sync.down.b32	%r75|%p18, %r74, 4, 31, -1;
	add.s32 	%r76, %r75, %r74;
	shfl.sync.down.b32	%r77|%p19, %r76, 2, 31, -1;
	add.s32 	%r78, %r77, %r76;
	shfl.sync.down.b32	%r79|%p20, %r78, 1, 31, -1;
	add.s32 	%r31, %r79, %r78;
	@%p15 bra 	$L__BB0_14;
	cvta.to.global.u64 	%rd12, %rd2;
	mul.wide.u32 	%rd13, %r1, 4;
	add.s64 	%rd14, %rd12, %rd13;
	st.global.u32 	[%rd14], %r31;
$L__BB0_14:
	ret;

}
	// .globl	_Z11sum_helper2Pii
.visible .entry _Z11sum_helper2Pii(
	.param .u64 .ptr .align 1 _Z11sum_helper2Pii_param_0,
	.param .u32 _Z11sum_helper2Pii_param_1
)
{
	.reg .pred 	%p<16>;
	.reg .b32 	%r<43>;
	.reg .b64 	%rd<5>;
	// demoted variable
	.shared .align 4 .b8 _ZZ11sum_helper2PiiE9warp_sums[128];
	ld.param.u64 	%rd2, [_Z11sum_helper2Pii_param_0];
	ld.param.u32 	%r9, [_Z11sum_helper2Pii_param_1];
	cvta.to.global.u64 	%rd1, %rd2;
	mov.u32 	%r1, %tid.x;
	setp.ge.s32 	%p1, %r1, %r9;
	mov.b32 	%r41, 0;
	@%p1 bra 	$L__BB1_2;
	mul.wide.u32 	%rd3, %r1, 4;
	add.s64 	%rd4, %rd1, %rd3;
	ld.global.u32 	%r41, [%rd4];
$L__BB1_2:
	and.b32  	%r4, %r1, 31;
	shfl.sync.down.b32	%r11|%p2, %r41, 16, 31, -1;
	add.s32 	%r12, %r11, %r41;
	shfl.sync.down.b32	%r13|%p3, %r12, 8, 31, -1;
	add.s32 	%r14, %r13, %r12;
	shfl.sync.down.b32	%r15|%p4, %r14, 4, 31, -1;
	add.s32 	%r16, %r15, %r14;
	shfl.sync.down.b32	%r17|%p5, %r16, 2, 31, -1;
	add.s32 	%r18, %r17, %r16;
	shfl.sync.down.b32	%r19|%p6, %r18, 1, 31, -1;
	add.s32 	%r5, %r19, %r18;
	setp.ne.s32 	%p7, %r4, 0;
	@%p7 bra 	$L__BB1_4;
	shr.u32 	%r20, %r1, 3;
	mov.u32 	%r21, _ZZ11sum_helper2PiiE9warp_sums;
	add.s32 	%r22, %r21, %r20;
	st.shared.u32 	[%r22], %r5;
$L__BB1_4:
	bar.sync 	0;
	setp.gt.u32 	%p8, %r1, 31;
	@%p8 bra 	$L__BB1_9;
	add.s32 	%r24, %r9, 31;
	shr.s32 	%r25, %r24, 31;
	shr.u32 	%r26, %r25, 27;
	add.s32 	%r27, %r24, %r26;
	shr.s32 	%r28, %r27, 5;
	setp.ge.s32 	%p9, %r4, %r28;
	mov.b32 	%r42, 0;
	@%p9 bra 	$L__BB1_7;
	shl.b32 	%r29, %r4, 2;
	mov.u32 	%r30, _ZZ11sum_helper2PiiE9warp_sums;
	add.s32 	%r31, %r30, %r29;
	ld.shared.u32 	%r42, [%r31];
$L__BB1_7:
	setp.ne.s32 	%p10, %r4, 0;
	shfl.sync.down.b32	%r32|%p11, %r42, 16, 31, -1;
	add.s32 	%r33, %r32, %r42;
	shfl.sync.down.b32	%r34|%p12, %r33, 8, 31, -1;
	add.s32 	%r35, %r34, %r33;
	shfl.sync.down.b32	%r36|%p13, %r35, 4, 31, -1;
	add.s32 	%r37, %r36, %r35;
	shfl.sync.down.b32	%r38|%p14, %r37, 2, 31, -1;
	add.s32 	%r39, %r38, %r37;
	shfl.sync.down.b32	%r40|%p15, %r39, 1, 31, -1;
	add.s32 	%r8, %r40, %r39;
	@%p10 bra 	$L__BB1_9;
	st.global.u32 	[%rd1], %r8;
$L__BB1_9:
	ret;

}
	// .globl	_Z10max_helperPiiS_
.visible .entry _Z10max_helperPiiS_(
	.param .u64 .ptr .align 1 _Z10max_helperPiiS__param_0,
	.param .u32 _Z10max_helperPiiS__param_1,
	.param .u64 .ptr .align 1 _Z10max_helperPiiS__param_2
)
{
	.reg .pred 	%p<21>;
	.reg .b32 	%r<91>;
	.reg .b64 	%rd<15>;
	// demoted variable
	.shared .align 4 .b8 _ZZ10max_helperPiiS_E9warp_vals[128];
	ld.param.u64 	%rd3, [_Z10max_helperPiiS__param_0];
	ld.param.u32 	%r32, [_Z10max_helperPiiS__param_1];
	ld.param.u64 	%rd2, [_Z10max_helperPiiS__param_2];
	cvta.to.global.u64 	%rd1, %rd3;
	mov.u32 	%r1, %ctaid.x;
	mov.u32 	%r2, %ntid.x;
	mov.u32 	%r3, %tid.x;
	mad.lo.s32 	%r84, %r1, %r2, %r3;
	mov.u32 	%r34, %nctaid.x;
	mul.lo.s32 	%r5, %r2, %r34;
	setp.ge.s32 	%p1, %r84, %r32;
	mov.b32 	%r89, -2147483648;
	@%p1 bra 	$L__BB2_7;
	add.s32 	%r37, %r84, %r5;
	max.s32 	%r38, %r32, %r37;
	setp.lt.s32 	%p2, %r37, %r32;
	selp.u32 	%r39, 1, 0, %p2;
	add.s32 	%r40, %r37, %r39;
	sub.s32 	%r41, %r38, %r40;
	div.u32 	%r42, %r41, %r5;
	add.s32 	%r43, %r42, %r39;
	add.s32 	%r6, %r43, 1;
	and.b32  	%r7, %r6, 3;
	setp.lt.u32 	%p3, %r43, 3;
	mov.b32 	%r89, -2147483648;
	@%p3 bra 	$L__BB2_4;
	and.b32  	%r45, %r6, -4;
	shl.b32 	%r8, %r5, 2;
	neg.s32 	%r80, %r45;
	mov.b32 	%r89, -2147483648;
	mul.wide.s32 	%rd6, %r5, 4;
$L__BB2_3:
	mul.wide.s32 	%rd4, %r84, 4;
	add.s64 	%rd5, %rd1, %rd4;
	ld.global.u32 	%r46, [%rd5];
	max.s32 	%r47, %r89, %r46;
	add.s64 	%rd7, %rd5, %rd6;
	ld.global.u32 	%r48, [%rd7];
	max.s32 	%r49, %r47, %r48;
	add.s64 	%rd8, %rd7, %rd6;
	ld.global.u32 	%r50, [%rd8];
	max.s32 	%r51, %r49, %r50;
	add.s64 	%rd9, %rd8, %rd6;
	ld.global.u32 	%r52, [%rd9];
	max.s32 	%r89, %r51, %r52;
	add.s32 	%r84, %r84, %r8;
	add.s32 	%r80, %r80, 4;
	setp.ne.s32 	%p4, %r80, 0;
	@%p4 bra 	$L__BB2_3;
$L__BB2_4:
	setp.eq.s32 	%p5, %r7, 0;
	@%p5 bra 	$L__BB2_7;
	neg.s32 	%r86, %r7;
$L__BB2_6:
	.pragma "nounroll";
	mul.wide.s32 	%rd10, %r84, 4;
	add.s64 	%rd11, %rd1, %rd10;
	ld.global.u32 	%r53, [%rd11];
	max.s32 	%r89, %r89, %r53;
	add.s32 	%r84, %r84, %r5;
	add.s32 	%r86, %r86, 1;
	setp.ne.s32 	%p6, %r86, 0;
	@%p6 bra 	$L__BB2_6;
$L__BB2_7:
	and.b32  	%r27, %r3, 31;
	shfl.sync.down.b32	%r54|%p7, %r89, 16, 31, -1;
	max.s32 	%r55, %r89, %r54;
	shfl.sync.down.b32	%r56|%p8, %r55, 8, 31, -1;
	max.s32 	%r57, %r55, %r56;
	shfl.sync.down.b32	%r58|%p9, %r57, 4, 31, -1;
	max.s32 	%r59, %r57, %r58;
	shfl.sync.down.b32	%r60|%p10, %r59, 2, 31, -1;
	max.s32 	%r61, %r59, %r60;
	shfl.sync.down.b32	%r62|%p11, %r61, 1, 31, -1;
	max.s32 	%r28, %r61, %r62;
	setp.ne.s32 	%p12, %r27, 0;
	@%p12 bra 	$L__BB2_9;
	shr.u32 	%r63, %r3, 3;
	mov.u32 	%r64, _ZZ10max_helperPiiS_E9warp_vals;
	add.s32 	%r65, %r64, %r63;
	st.shared.u32 	[%r65], %r28;
$L__BB2_9:
	bar.sync 	0;
	setp.gt.u32 	%p13, %r3, 31;
	@%p13 bra 	$L__BB2_14;
	shr.u32 	%r67, %r2, 5;
	setp.ge.u32 	%p14, %r27, %r67;
	mov.b32 	%r90, -2147483648;
	@%p14 bra 	$L__BB2_12;
	shl.b32 	%r68, %r27, 2;
	mov.u32 	%r69, _ZZ10max_helperPiiS_E9warp_vals;
	add.s32 	%r70, %r69, %r68;
	ld.shared.u32 	%r90, [%r70];
$L__BB2_12:
	setp.ne.s32 	%p15, %r27, 0;
	shfl.sync.down.b32	%r71|%p16, %r90, 16, 31, -1;
	max.s32 	%r72, %r90, %r71;
	shfl.sync.down.b32	%r73|%p17, %r72, 8, 31, -1;
	max.s32 	%r74, %r72, %r73;
	shfl.sync.down.b32	%r75|%p18, %r74, 4, 31, -1;
	max.s32 	%r76, %r74, %r75;
	shfl.sync.down.b32	%r77|%p19, %r76, 2, 31, -1;
	max.s32 	%r78, %r76, %r77;
	shfl.sync.down.b32	%r79|%p20, %r78, 1, 31, -1;
	max.s32 	%r31, %r78, %r79;
	@%p15 bra 	$L__BB2_14;
	cvta.to.global.u64 	%rd12, %rd2;
	mul.wide.u32 	%rd13, %r1, 4;
	add.s64 	%rd14, %rd12, %rd13;
	st.global.u32 	[%rd14], %r31;
$L__BB2_14:
	ret;

}
	// .globl	_Z11max_helper2Pii
.visible .entry _Z11max_helper2Pii(
	.param .u64 .ptr .align 1 _Z11max_helper2Pii_param_0,
	.param .u32 _Z11max_helper2Pii_param_1
)
{
	.reg .pred 	%p<16>;
	.reg .b32 	%r<43>;
	.reg .b64 	%rd<5>;
	// demoted variable
	.shared .align 4 .b8 _ZZ11max_helper2PiiE9warp_sums[128];
	ld.param.u64 	%rd2, [_Z11max_helper2Pii_param_0];
	ld.param.u32 	%r9, [_Z11max_helper2Pii_param_1];
	cvta.to.global.u64 	%rd1, %rd2;
	mov.u32 	%r1, %tid.x;
	setp.ge.s32 	%p1, %r1, %r9;
	mov.b32 	%r41, -2147483648;
	@%p1 bra 	$L__BB3_2;
	mul.wide.u32 	%rd3, %r1, 4;
	add.s64 	%rd4, %rd1, %rd3;
	ld.global.u32 	%r41, [%rd4];
$L__BB3_2:
	and.b32  	%r4, %r1, 31;
	shfl.sync.down.b32	%r11|%p2, %r41, 16, 31, -1;
	max.s32 	%r12, %r41, %r11;
	shfl.sync.down.b32	%r13|%p3, %r12, 8, 31, -1;
	max.s32 	%r14, %r12, %r13;
	shfl.sync.down.b32	%r15|%p4, %r14, 4, 31, -1;
	max.s32 	%r16, %r14, %r15;
	shfl.sync.down.b32	%r17|%p5, %r16, 2, 31, -1;
	max.s32 	%r18, %r16, %r17;
	shfl.sync.down.b32	%r19|%p6, %r18, 1, 31, -1;
	max.s32 	%r5, %r18, %r19;
	setp.ne.s32 	%p7, %r4, 0;
	@%p7 bra 	$L__BB3_4;
	shr.u32 	%r20, %r1, 3;
	mov.u32 	%r21, _ZZ11max_helper2PiiE9warp_sums;
	add.s32 	%r22, %r21, %r20;
	st.shared.u32 	[%r22], %r5;
$L__BB3_4:
	bar.sync 	0;
	setp.gt.u32 	%p8, %r1, 31;
	@%p8 bra 	$L__BB3_9;
	add.s32 	%r24, %r9, 31;
	shr.s32 	%r25, %r24, 31;
	shr.u32 	%r26, %r25, 27;
	add.s32 	%r27, %r24, %r26;
	shr.s32 	%r28, %r27, 5;
	setp.ge.s32 	%p9, %r4, %r28;
	mov.b32 	%r42, -2147483648;
	@%p9 bra 	$L__BB3_7;
	shl.b32 	%r29, %r4, 2;
	mov.u32 	%r30, _ZZ11max_helper2PiiE9warp_sums;
	add.s32 	%r31, %r30, %r29;
	ld.shared.u32 	%r42, [%r31];
$L__BB3_7:
	setp.ne.s32 	%p10, %r4, 0;
	shfl.sync.down.b32	%r32|%p11, %r42, 16, 31, -1;
	max.s32 	%r33, %r42, %r32;
	shfl.sync.down.b32	%r34|%p12, %r33, 8, 31, -1;
	max.s32 	%r35, %r33, %r34;
	shfl.sync.down.b32	%r36|%p13, %r35, 4, 31, -1;
	max.s32 	%r37, %r35, %r36;
	shfl.sync.down.b32	%r38|%p14, %r37, 2, 31, -1;
	max.s32 	%r39, %r37, %r38;
	shfl.sync.down.b32	%r40|%p15, %r39, 1, 31, -1;
	max.s32 	%r8, %r39, %r40;
	@%p10 bra 	$L__BB3_9;
	st.global.u32 	[%rd1], %r8;
$L__BB3_9:
	ret;

}


// ===== COMPILED SASS (sm_100) =====

	.target	sm_100

	.elftype	@"ET_EXEC"


//--------------------- .note.nv.tkinfo           --------------------------
	.section	.note.nv.tkinfo,"",@"SHT_NOTE"
	.sectionflags	@"SHF_NOTE_NV_TKINFO"
	.tkinfo
        /*0018*/ 	.word	0x00000002
        /*0030*/ 	.string	""
        /*0030*/ 	.string	"ptxas"
        /*0030*/ 	.string	"Cuda compilation tools, release 13.0, V13.0.88"
        /*0030*/ 	.string	"Build cuda_13.0.r13.0/compiler.36424714_0"
        /*0030*/ 	.string	"-arch sm_100 -m 64 "



//--------------------- .note.nv.cuinfo           --------------------------
	.section	.note.nv.cuinfo,"",@"SHT_NOTE"
	.sectionflags	@"SHF_NOTE_NV_CUINFO"
        /*0018*/ 	.short	0x0002
        /*001a*/ 	.short	0x0064
        /*001c*/ 	.short	0x0082
	.zero		2


//--------------------- .nv.info                  --------------------------
	.section	.nv.info,"",@"SHT_CUDA_INFO"
	.align	4


	//----- nvinfo : EIATTR_REGCOUNT
	.align		4
        /*0000*/ 	.byte	0x04, 0x2f
        /*0002*/ 	.short	(.L_1 - .L_0)
	.align		4
.L_0:
        /*0004*/ 	.word	index@(_Z10sum_helperPiiS_)
        /*0008*/ 	.word	0x00000020


	//----- nvinfo : EIATTR_FRAME_SIZE
	.align		4
.L_1:
        /*000c*/ 	.byte	0x04, 0x11
        /*000e*/ 	.short	(.L_3 - .L_2)
	.align		4
.L_2:
        /*0010*/ 	.word	index@(_Z10sum_helperPiiS_)
        /*0014*/ 	.word	0x00000000


	//----- nvinfo : EIATTR_REGCOUNT
	.align		4
.L_3:
        /*0018*/ 	.byte	0x04, 0x2f
        /*001a*/ 	.short	(.L_5 - .L_4)
	.align		4
.L_4:
        /*001c*/ 	.word	index@(_Z11sum_helper2Pii)
        /*0020*/ 	.word	0x0000000e


	//----- nvinfo : EIATTR_FRAME_SIZE
	.align		4
.L_5:
        /*0024*/ 	.byte	0x04, 0x11
        /*0026*/ 	.short	(.L_7 - .L_6)
	.align		4
.L_6:
        /*0028*/ 	.word	index@(_Z11sum_helper2Pii)
        /*002c*/ 	.word	0x00000000


	//----- nvinfo : EIATTR_REGCOUNT
	.align		4
.L_7:
        /*0030*/ 	.byte	0x04, 0x2f
        /*0032*/ 	.short	(.L_9 - .L_8)
	.align		4
.L_8:
        /*0034*/ 	.word	index@(_Z10max_helperPiiS_)
        /*0038*/ 	.word	0x00000020


	//----- nvinfo : EIATTR_FRAME_SIZE
	.align		4
.L_9:
        /*003c*/ 	.byte	0x04, 0x11
        /*003e*/ 	.short	(.L_11 - .L_10)
	.align		4
.L_10:
        /*0040*/ 	.word	index@(_Z10max_helperPiiS_)
        /*0044*/ 	.word	0x00000000


	//----- nvinfo : EIATTR_REGCOUNT
	.align		4
.L_11:
        /*0048*/ 	.byte	0x04, 0x2f
        /*004a*/ 	.short	(.L_13 - .L_12)
	.align		4
.L_12:
        /*004c*/ 	.word	index@(_Z11max_helper2Pii)
        /*0050*/ 	.word	0x0000000e


	//----- nvinfo : EIATTR_FRAME_SIZE
	.align		4
.L_13:
        /*0054*/ 	.byte	0x04, 0x11
        /*0056*/ 	.short	(.L_15 - .L_14)
	.align		4
.L_14:
        /*0058*/ 	.word	index@(_Z11max_helper2Pii)
        /*005c*/ 	.word	0x00000000


	//----- nvinfo : EIATTR_MIN_STACK_SIZE
	.align		4
.L_15:
        /*0060*/ 	.byte	0x04, 0x12
        /*0062*/ 	.short	(.L_17 - .L_16)
	.align		4
.L_16:
        /*0064*/ 	.word	index@(_Z11max_helper2Pii)
        /*0068*/ 	.word	0x00000000


	//----- nvinfo : EIATTR_MIN_STACK_SIZE
	.align		4
.L_17:
        /*006c*/ 	.byte	0x04, 0x12
        /*006e*/ 	.short	(.L_19 - .L_18)
	.align		4
.L_18:
        /*0070*/ 	.word	index@(_Z10max_helperPiiS_)
        /*0074*/ 	.word	0x00000000


	//----- nvinfo : EIATTR_MIN_STACK_SIZE
	.align		4
.L_19:
        /*0078*/ 	.byte	0x04, 0x12
        /*007a*/ 	.short	(.L_21 - .L_20)
	.align		4
.L_20:
        /*007c*/ 	.word	index@(_Z11sum_helper2Pii)
        /*0080*/ 	.word	0x00000000


	//----- nvinfo : EIATTR_MIN_STACK_SIZE
	.align		4
.L_21:
        /*0084*/ 	.byte	0x04, 0x12
        /*0086*/ 	.short	(.L_23 - .L_22)
	.align		4
.L_22:
        /*0088*/ 	.word	index@(_Z10sum_helperPiiS_)
        /*008c*/ 	.word	0x00000000
.L_23:


//--------------------- .nv.compat                --------------------------
	.section	.nv.compat,"",@"SHT_CUDA_COMPAT_INFO"
	.align	4
        /*0000*/ 	.byte	0x02, 0x09, 0x00, 0x00, 0x02, 0x02, 0x01, 0x00, 0x02, 0x05, 0x05, 0x00, 0x03, 0x07, 0x01, 0x01
        /*0010*/ 	.byte	0x02, 0x03, 0x00, 0x00, 0x02, 0x06, 0x01, 0x00, 0x04, 0x0b, 0x08, 0x00, 0x09, 0x00, 0x00, 0x00
        /*0020*/ 	.byte	0x00, 0x00, 0x00, 0x00


//--------------------- .nv.info._Z11max_helper2Pii --------------------------
	.section	.nv.info._Z11max_helper2Pii,"",@"SHT_CUDA_INFO"
	.sectionflags	@""
	.align	4


	//----- nvinfo : EIATTR_CUDA_API_VERSION
	.align		4
        /*0000*/ 	.byte	0x04, 0x37
        /*0002*/ 	.short	(.L_25 - .L_24)
.L_24:
        /*0004*/ 	.word	0x00000082


	//----- nvinfo : EIATTR_KPARAM_INFO
	.align		4
.L_25:
        /*0008*/ 	.byte	0x04, 0x17
        /*000a*/ 	.short	(.L_27 - .L_26)
.L_26:
        /*000c*/ 	.word	0x00000000
        /*0010*/ 	.short	0x0001
        /*0012*/ 	.short	0x0008
        /*0014*/ 	.byte	0x00, 0xf0, 0x11, 0x00


	//----- nvinfo : EIATTR_KPARAM_INFO
	.align		4
.L_27:
        /*0018*/ 	.byte	0x04, 0x17
        /*001a*/ 	.short	(.L_29 - .L_28)
.L_28:
        /*001c*/ 	.word	0x00000000
        /*0020*/ 	.short	0x0000
        /*0022*/ 	.short	0x0000
        /*0024*/ 	.byte	0x00, 0xf5, 0x21, 0x00


	//----- nvinfo : EIATTR_SPARSE_MMA_MASK
	.align		4
.L_29:
        /*0028*/ 	.byte	0x03, 0x50
        /*002a*/ 	.short	0x0000


	//----- nvinfo : EIATTR_MAXREG_COUNT
	.align		4
        /*002c*/ 	.byte	0x03, 0x1b
        /*002e*/ 	.short	0x00ff


	//----- nvinfo : EIATTR_NUM_BARRIERS
	.align		4
        /*0030*/ 	.byte	0x02, 0x4c
        /*0032*/ 	.byte	0x01
	.zero		1


	//----- nvinfo : EIATTR_MERCURY_ISA_VERSION
	.align		4
        /*0034*/ 	.byte	0x03, 0x5f
        /*0036*/ 	.short	0x0101


	//----- nvinfo : EIATTR_COOP_GROUP_MASK_REGIDS
	.align		4
        /*0038*/ 	.byte	0x04, 0x29
        /*003a*/ 	.short	(.L_31 - .L_30)


	//   ....[0]....
.L_30:
        /*003c*/ 	.word	0xffffffff


	//   ....[1]....
        /*0040*/ 	.word	0xffffffff


	//   ....[2]....
        /*0044*/ 	.word	0xffffffff


	//   ....[3]....
        /*0048*/ 	.word	0xffffffff


	//   ....[4]....
        /*004c*/ 	.word	0xffffffff


	//   ....[5]....
        /*0050*/ 	.word	0xffffffff


	//   ....[6]....
        /*0054*/ 	.word	0xffffffff


	//   ....[7]....
        /*0058*/ 	.word	0xffffffff


	//   ....[8]....
        /*005c*/ 	.word	0xffffffff


	//   ....[9]....
        /*0060*/ 	.word	0xffffffff


	//----- nvinfo : EIATTR_COOP_GROUP_INSTR_OFFSETS
	.align		4
.L_31:
        /*0064*/ 	.byte	0x04, 0x28
        /*0066*/ 	.short	(.L_33 - .L_32)


	//   ....[0]....
.L_32:
        /*0068*/ 	.word	0x000000a0


	//   ....[1]....
        /*006c*/ 	.word	0x000000c0


	//   ....[2]....
        /*0070*/ 	.word	0x000000f0


	//   ....[3]....
        /*0074*/ 	.word	0x00000130


	//   ....[4]....
        /*0078*/ 	.word	0x00000170


	//   ....[5]....
        /*007c*/ 	.word	0x00000280


	//   ....[6]....
        /*0080*/ 	.word	0x000002a0


	//   ....[7]....
        /*0084*/ 	.word	0x000002c0


	//   ....[8]....
        /*0088*/ 	.word	0x000002e0


	//   ....[9]....
        /*008c*/ 	.word	0x00000300


	//----- nvinfo : EIATTR_VRC_CTA_INIT_COUNT
	.align		4
.L_33:
        /*0090*/ 	.byte	0x02, 0x4a
	.zero		1
	.zero		1


	//----- nvinfo : EIATTR_EXIT_INSTR_OFFSETS
	.align		4
        /*0094*/ 	.byte	0x04, 0x1c
        /*0096*/ 	.short	(.L_35 - .L_34)


	//   ....[0]....
.L_34:
        /*0098*/ 	.word	0x000001b0


	//   ....[1]....
        /*009c*/ 	.word	0x00000310


	//   ....[2]....
        /*00a0*/ 	.word	0x00000350


	//----- nvinfo : EIATTR_CBANK_PARAM_SIZE
	.align		4
.L_35:
        /*00a4*/ 	.byte	0x03, 0x19
        /*00a6*/ 	.short	0x000c


	//----- nvinfo : EIATTR_PARAM_CBANK
	.align		4
        /*00a8*/ 	.byte	0x04, 0x0a
        /*00aa*/ 	.short	(.L_37 - .L_36)
	.align		4
.L_36:
        /*00ac*/ 	.word	index@(.nv.constant0._Z11max_helper2Pii)
        /*00b0*/ 	.short	0x0380
        /*00b2*/ 	.short	0x000c


	//----- nvinfo : EIATTR_SW_WAR
	.align		4
.L_37:
        /*00b4*/ 	.byte	0x04, 0x36
        /*00b6*/ 	.short	(.L_39 - .L_38)
.L_38:
        /*00b8*/ 	.word	0x00000008
.L_39:


//--------------------- .nv.info._Z10max_helperPiiS_ --------------------------
	.section	.nv.info._Z10max_helperPiiS_,"",@"SHT_CUDA_INFO"
	.sectionflags	@""
	.align	4


	//----- nvinfo : EIATTR_CUDA_API_VERSION
	.align		4
        /*0000*/ 	.byte	0x04, 0x37
        /*0002*/ 	.short	(.L_41 - .L_40)
.L_40:
        /*0004*/ 	.word	0x00000082


	//----- nvinfo : EIATTR_KPARAM_INFO
	.align		4
.L_41:
        /*0008*/ 	.byte	0x04, 0x17
        /*000a*/ 	.short	(.L_43 - .L_42)
.L_42:
        /*000c*/ 	.word	0x00000000
        /*0010*/ 	.short	0x0002
        /*0012*/ 	.short	0x0010
        /*0014*/ 	.byte	0x00, 0xf5, 0x21, 0x00


	//----- nvinfo : EIATTR_KPARAM_INFO
	.align		4
.L_43:
        /*0018*/ 	.byte	0x04, 0x17
        /*001a*/ 	.short	(.L_45 - .L_44)
.L_44:
        /*001c*/ 	.word	0x00000000
        /*0020*/ 	.short	0x0001
        /*0022*/ 	.short	0x0008
        /*0024*/ 	.byte	0x00, 0xf0, 0x11, 0x00


	//----- nvinfo : EIATTR_KPARAM_INFO
	.align		4
.L_45:
        /*0028*/ 	.byte	0x04, 0x17
        /*002a*/ 	.short	(.L_47 - .L_46)
.L_46:
        /*002c*/ 	.word	0x00000000
        /*0030*/ 	.short	0x0000
        /*0032*/ 	.short	0x0000
        /*0034*/ 	.byte	0x00, 0xf5, 0x21, 0x00


	//----- nvinfo : EIATTR_SPARSE_MMA_MASK
	.align		4
.L_47:
        /*0038*/ 	.byte	0x03, 0x50
        /*003a*/ 	.short	0x0000


	//----- nvinfo : EIATTR_MAXREG_COUNT
	.align		4
        /*003c*/ 	.byte	0x03, 0x1b
        /*003e*/ 	.short	0x00ff


	//----- nvinfo : EIATTR_NUM_BARRIERS
	.align		4
        /*0040*/ 	.byte	0x02, 0x4c
        /*0042*/ 	.byte	0x01
	.zero		1


	//----- nvinfo : EIATTR_MERCURY_ISA_VERSION
	.align		4
        /*0044*/ 	.byte	0x03, 0x5f
        /*0046*/ 	.short	0x0101


	//----- nvinfo : EIATTR_COOP_GROUP_MASK_REGIDS
	.align		4
        /*0048*/ 	.byte	0x04, 0x29
        /*004a*/ 	.short	(.L_49 - .L_48)


	//   ....[0]....
.L_48:
        /*004c*/ 	.word	0xffffffff


	//   ....[1]....
        /*0050*/ 	.word	0xffffffff


	//   ....[2]....
        /*0054*/ 	.word	0xffffffff


	//   ....[3]....
        /*0058*/ 	.word	0xffffffff


	//   ....[4]....
        /*005c*/ 	.word	0xffffffff


	//   ....[5]....
        /*0060*/ 	.word	0xffffffff


	//   ....[6]....
        /*0064*/ 	.word	0xffffffff


	//   ....[7]....
        /*0068*/ 	.word	0xffffffff


	//   ....[8]....
        /*006c*/ 	.word	0xffffffff


	//   ....[9]....
        /*0070*/ 	.word	0xffffffff


	//----- nvinfo : EIATTR_COOP_GROUP_INSTR_OFFSETS
	.align		4
.L_49:
        /*0074*/ 	.byte	0x04, 0x28
        /*0076*/ 	.short	(.L_51 - .L_50)


	//   ....[0]....
.L_50:
        /*0078*/ 	.word	0x00000a70


	//   ....[1]....
        /*007c*/ 	.word	0x00000aa0


	//   ....[2]....
        /*0080*/ 	.word	0x00000ad0


	//   ....[3]....
        /*0084*/ 	.word	0x00000b10


	//   ....[4]....
        /*0088*/ 	.word	0x00000b50


	//   ....[5]....
        /*008c*/ 	.word	0x00000c30


	//   ....[6]....
        /*0090*/ 	.word	0x00000c50


	//   ....[7]....
        /*0094*/ 	.word	0x00000c70


	//   ....[8]....
        /*0098*/ 	.word	0x00000c90


	//   ....[9]....
        /*009c*/ 	.word	0x00000cb0


	//----- nvinfo : EIATTR_VRC_CTA_INIT_COUNT
	.align		4
.L_51:
        /*00a0*/ 	.byte	0x02, 0x4a
	.zero		1
	.zero		1


	//----- nvinfo : EIATTR_EXIT_INSTR_OFFSETS
	.align		4
        /*00a4*/ 	.byte	0x04, 0x1c
        /*00a6*/ 	.short	(.L_53 - .L_52)


	//   ....[0]....
.L_52:
        /*00a8*/ 	.word	0x00000b90


	//   ....[1]....
        /*00ac*/ 	.word	0x00000cc0


	//   ....[2]....
        /*00b0*/ 	.word	0x00000d10


	//----- nvinfo : EIATTR_CRS_STACK_SIZE
	.align		4
.L_53:
        /*00b4*/ 	.byte	0x04, 0x1e
        /*00b6*/ 	.short	(.L_55 - .L_54)
.L_54:
        /*00b8*/ 	.word	0x00000000


	//----- nvinfo : EIATTR_CBANK_PARAM_SIZE
	.align		4
.L_55:
        /*00bc*/ 	.byte	0x03, 0x19
        /*00be*/ 	.short	0x0018


	//----- nvinfo : EIATTR_PARAM_CBANK
	.align		4
        /*00c0*/ 	.byte	0x04, 0x0a
        /*00c2*/ 	.short	(.L_57 - .L_56)
	.align		4
.L_56:
        /*00c4*/ 	.word	index@(.nv.constant0._Z10max_helperPiiS_)
        /*00c8*/ 	.short	0x0380
        /*00ca*/ 	.short	0x0018


	//----- nvinfo : EIATTR_SW_WAR
	.align		4
.L_57:
        /*00cc*/ 	.byte	0x04, 0x36
        /*00ce*/ 	.short	(.L_59 - .L_58)
.L_58:
        /*00d0*/ 	.word	0x00000008
.L_59:


//--------------------- .nv.info._Z11sum_helper2Pii --------------------------
	.section	.nv.info._Z11sum_helper2Pii,"",@"SHT_CUDA_INFO"
	.sectionflags	@""
	.align	4


	//----- nvinfo : EIATTR_CUDA_API_VERSION
	.align		4
        /*0000*/ 	.byte	0x04, 0x37
        /*0002*/ 	.short	(.L_61 - .L_60)
.L_60:
        /*0004*/ 	.word	0x00000082


	//----- nvinfo : EIATTR_KPARAM_INFO
	.align		4
.L_61:
        /*0008*/ 	.byte	0x04, 0x17
        /*000a*/ 	.short	(.L_63 - .L_62)
.L_62:
        /*000c*/ 	.word	0x00000000
        /*0010*/ 	.short	0x0001
        /*0012*/ 	.short	0x0008
        /*0014*/ 	.byte	0x00, 0xf0, 0x11, 0x00


	//----- nvinfo : EIATTR_KPARAM_INFO
	.align		4
.L_63:
        /*0018*/ 	.byte	0x04, 0x17
        /*001a*/ 	.short	(.L_65 - .L_64)
.L_64:
        /*001c*/ 	.word	0x00000000
        /*0020*/ 	.short	0x0000
        /*0022*/ 	.short	0x0000
        /*0024*/ 	.byte	0x00, 0xf5, 0x21, 0x00


	//----- nvinfo : EIATTR_SPARSE_MMA_MASK
	.align		4
.L_65:
        /*0028*/ 	.byte	0x03, 0x50
        /*002a*/ 	.short	0x0000


	//----- nvinfo : EIATTR_MAXREG_COUNT
	.align		4
        /*002c*/ 	.byte	0x03, 0x1b
        /*002e*/ 	.short	0x00ff


	//----- nvinfo : EIATTR_NUM_BARRIERS
	.align		4
        /*0030*/ 	.byte	0x02, 0x4c
        /*0032*/ 	.byte	0x01
	.zero		1


	//----- nvinfo : EIATTR_MERCURY_ISA_VERSION
	.align		4
        /*0034*/ 	.byte	0x03, 0x5f
        /*0036*/ 	.short	0x0101


	//----- nvinfo : EIATTR_COOP_GROUP_MASK_REGIDS
	.align		4
        /*0038*/ 	.byte	0x04, 0x29
        /*003a*/ 	.short	(.L_67 - .L_66)


	//   ....[0]....
.L_66:
        /*003c*/ 	.word	0xffffffff


	//   ....[1]....
        /*0040*/ 	.word	0xffffffff


	//   ....[2]....
        /*0044*/ 	.word	0xffffffff


	//   ....[3]....
        /*0048*/ 	.word	0xffffffff


	//   ....[4]....
        /*004c*/ 	.word	0xffffffff


	//   ....[5]....
        /*0050*/ 	.word	0xffffffff


	//   ....[6]....
        /*0054*/ 	.word	0xffffffff


	//   ....[7]....
        /*0058*/ 	.word	0xffffffff


	//   ....[8]....
        /*005c*/ 	.word	0xffffffff


	//   ....[9]....
        /*0060*/ 	.word	0xffffffff


	//----- nvinfo : EIATTR_COOP_GROUP_INSTR_OFFSETS
	.align		4
.L_67:
        /*0064*/ 	.byte	0x04, 0x28
        /*0066*/ 	.short	(.L_69 - .L_68)


	//   ....[0]....
.L_68:
        /*0068*/ 	.word	0x000000a0


	//   ....[1]....
        /*006c*/ 	.word	0x000000c0


	//   ....[2]....
        /*0070*/ 	.word	0x000000f0


	//   ....[3]....
        /*0074*/ 	.word	0x00000130


	//   ....[4]....
        /*0078*/ 	.word	0x00000170


	//   ....[5]....
        /*007c*/ 	.word	0x00000280


	//   ....[6]....
        /*0080*/ 	.word	0x000002a0


	//   ....[7]....
        /*0084*/ 	.word	0x000002c0


	//   ....[8]....
        /*0088*/ 	.word	0x000002e0


	//   ....[9]....
        /*008c*/ 	.word	0x00000300


	//----- nvinfo : EIATTR_VRC_CTA_INIT_COUNT
	.align		4
.L_69:
        /*0090*/ 	.byte	0x02, 0x4a
	.zero		1
	.zero		1


	//----- nvinfo : EIATTR_EXIT_INSTR_OFFSETS
	.align		4
        /*0094*/ 	.byte	0x04, 0x1c
        /*0096*/ 	.short	(.L_71 - .L_70)


	//   ....[0]....
.L_70:
        /*0098*/ 	.word	0x000001b0


	//   ....[1]....
        /*009c*/ 	.word	0x00000310


	//   ....[2]....
        /*00a0*/ 	.word	0x00000350


	//----- nvinfo : EIATTR_CBANK_PARAM_SIZE
	.align		4
.L_71:
        /*00a4*/ 	.byte	0x03, 0x19
        /*00a6*/ 	.short	0x000c


	//----- nvinfo : EIATTR_PARAM_CBANK
	.align		4
        /*00a8*/ 	.byte	0x04, 0x0a
        /*00aa*/ 	.short	(.L_73 - .L_72)
	.align		4
.L_72:
        /*00ac*/ 	.word	index@(.nv.constant0._Z11sum_helper2Pii)
        /*00b0*/ 	.short	0x0380
        /*00b2*/ 	.short	0x000c


	//----- nvinfo : EIATTR_SW_WAR
	.align		4
.L_73:
        /*00b4*/ 	.byte	0x04, 0x36
        /*00b6*/ 	.short	(.L_75 - .L_74)
.L_74:
        /*00b8*/ 	.word	0x00000008
.L_75:


//--------------------- .nv.info._Z10sum_helperPiiS_ --------------------------
	.section	.nv.info._Z10sum_helperPiiS_,"",@"SHT_CUDA_INFO"
	.sectionflags	@""
	.align	4


	//----- nvinfo : EIATTR_CUDA_API_VERSION
	.align		4
        /*0000*/ 	.byte	0x04, 0x37
        /*0002*/ 	.short	(.L_77 - .L_76)
.L_76:
        /*0004*/ 	.word	0x00000082


	//----- nvinfo : EIATTR_KPARAM_INFO
	.align		4
.L_77:
        /*0008*/ 	.byte	0x04, 0x17
        /*000a*/ 	.short	(.L_79 - .L_78)
.L_78:
        /*000c*/ 	.word	0x00000000
        /*0010*/ 	.short	0x0002
        /*0012*/ 	.short	0x0010
        /*0014*/ 	.byte	0x00, 0xf5, 0x21, 0x00


	//----- nvinfo : EIATTR_KPARAM_INFO
	.align		4
.L_79:
        /*0018*/ 	.byte	0x04, 0x17
        /*001a*/ 	.short	(.L_81 - .L_80)
.L_80:
        /*001c*/ 	.word	0x00000000
        /*0020*/ 	.short	0x0001
        /*0022*/ 	.short	0x0008
        /*0024*/ 	.byte	0x00, 0xf0, 0x11, 0x00


	//----- nvinfo : EIATTR_KPARAM_INFO
	.align		4
.L_81:
        /*0028*/ 	.byte	0x04, 0x17
        /*002a*/ 	.short	(.L_83 - .L_82)
.L_82:
        /*002c*/ 	.word	0x00000000
        /*0030*/ 	.short	0x0000
        /*0032*/ 	.short	0x0000
        /*0034*/ 	.byte	0x00, 0xf5, 0x21, 0x00


	//----- nvinfo : EIATTR_SPARSE_MMA_MASK
	.align		4
.L_83:
        /*0038*/ 	.byte	0x03, 0x50
        /*003a*/ 	.short	0x0000


	//----- nvinfo : EIATTR_MAXREG_COUNT
	.align		4
        /*003c*/ 	.byte	0x03, 0x1b
        /*003e*/ 	.short	0x00ff


	//----- nvinfo : EIATTR_NUM_BARRIERS
	.align		4
        /*0040*/ 	.byte	0x02, 0x4c
        /*0042*/ 	.byte	0x01
	.zero		1


	//----- nvinfo : EIATTR_MERCURY_ISA_VERSION
	.align		4
        /*0044*/ 	.byte	0x03, 0x5f
        /*0046*/ 	.short	0x0101


	//----- nvinfo : EIATTR_COOP_GROUP_MASK_REGIDS
	.align		4
        /*0048*/ 	.byte	0x04, 0x29
        /*004a*/ 	.short	(.L_85 - .L_84)


	//   ....[0]....
.L_84:
        /*004c*/ 	.word	0xffffffff


	//   ....[1]....
        /*0050*/ 	.word	0xffffffff


	//   ....[2]....
        /*0054*/ 	.word	0xffffffff


	//   ....[3]....
        /*0058*/ 	.word	0xffffffff


	//   ....[4]....
        /*005c*/ 	.word	0xffffffff


	//   ....[5]....
        /*0060*/ 	.word	0xffffffff


	//   ....[6]....
        /*0064*/ 	.word	0xffffffff


	//   ....[7]....
        /*0068*/ 	.word	0xffffffff


	//   ....[8]....
        /*006c*/ 	.word	0xffffffff


	//   ....[9]....
        /*0070*/ 	.word	0xffffffff


	//----- nvinfo : EIATTR_COOP_GROUP_INSTR_OFFSETS
	.align		4
.L_85:
        /*0074*/ 	.byte	0x04, 0x28
        /*0076*/ 	.short	(.L_87 - .L_86)


	//   ....[0]....
.L_86:
        /*0078*/ 	.word	0x00000a70


	//   ....[1]....
        /*007c*/ 	.word	0x00000aa0


	//   ....[2]....
        /*0080*/ 	.word	0x00000ac0


	//   ....[3]....
        /*0084*/ 	.word	0x00000af0


	//   ....[4]....
        /*0088*/ 	.word	0x00000b30


	//   ....[5]....
        /*008c*/ 	.word	0x00000c30


	//   ....[6]....
        /*0090*/ 	.word	0x00000c50


	//   ....[7]....
        /*0094*/ 	.word	0x00000c70


	//   ....[8]....
        /*0098*/ 	.word	0x00000c90


	//   ....[9]....
        /*009c*/ 	.word	0x00000cb0


	//----- nvinfo : EIATTR_VRC_CTA_INIT_COUNT
	.align		4
.L_87:
        /*00a0*/ 	.byte	0x02, 0x4a
	.zero		1
	.zero		1


	//----- nvinfo : EIATTR_EXIT_INSTR_OFFSETS
	.align		4
        /*00a4*/ 	.byte	0x04, 0x1c
        /*00a6*/ 	.short	(.L_89 - .L_88)


	//   ....[0]....
.L_88:
        /*00a8*/ 	.word	0x00000b90


	//   ....[1]....
        /*00ac*/ 	.word	0x00000cc0


	//   ....[2]....
        /*00b0*/ 	.word	0x00000d10


	//----- nvinfo : EIATTR_CRS_STACK_SIZE
	.align		4
.L_89:
        /*00b4*/ 	.byte	0x04, 0x1e
        /*00b6*/ 	.short	(.L_91 - .L_90)
.L_90:
        /*00b8*/ 	.word	0x00000000


	//----- nvinfo : EIATTR_CBANK_PARAM_SIZE
	.align		4
.L_91:
        /*00bc*/ 	.byte	0x03, 0x19
        /*00be*/ 	.short	0x0018


	//----- nvinfo : EIATTR_PARAM_CBANK
	.align		4
        /*00c0*/ 	.byte	0x04, 0x0a
        /*00c2*/ 	.short	(.L_93 - .L_92)
	.align		4
.L_92:
        /*00c4*/ 	.word	index@(.nv.constant0._Z10sum_helperPiiS_)
        /*00c8*/ 	.short	0x0380
        /*00ca*/ 	.short	0x0018


	//----- nvinfo : EIATTR_SW_WAR
	.align		4
.L_93:
        /*00cc*/ 	.byte	0x04, 0x36
        /*00ce*/ 	.short	(.L_95 - .L_94)
.L_94:
        /*00d0*/ 	.word	0x00000008
.L_95:


//--------------------- .nv.callgraph             --------------------------
	.section	.nv.callgraph,"",@"SHT_CUDA_CALLGRAPH"
	.align	4
	.sectionentsize	8
	.align		4
        /*0000*/ 	.word	0x00000000
	.align		4
        /*0004*/ 	.word	0xffffffff
	.align		4
        /*0008*/ 	.word	0x00000000
	.align		4
        /*000c*/ 	.word	0xfffffffe
	.align		4
        /*0010*/ 	.word	0x00000000
	.align		4
        /*0014*/ 	.word	0xfffffffd
	.align		4
        /*0018*/ 	.word	0x00000000
	.align		4
        /*001c*/ 	.word	0xfffffffc


//--------------------- .text._Z11max_helper2Pii  --------------------------
	.section	.text._Z11max_helper2Pii,"ax",@progbits
	.align	128
        .global         _Z11max_helper2Pii
        .type           _Z11max_helper2Pii,@function
        .size           _Z11max_helper2Pii,(.L_x_28 - _Z11max_helper2Pii)
        .other          _Z11max_helper2Pii,@"STO_CUDA_ENTRY STV_DEFAULT"
_Z11max_helper2Pii:
.text._Z11max_helper2Pii:
[----:B------:R-:W-:Y:S01]  /*0000*/  LDC R1, c[0x0][0x37c] ;  /* 0x0000df00ff017b82 */ /* 0x000fe20000000800 */
[----:B------:R-:W0:Y:S01]  /*0010*/  S2R R11, SR_TID.X ;  /* 0x00000000000b7919 */ /* 0x000e220000002100 */
[----:B------:R-:W0:Y:S01]  /*0020*/  LDCU UR8, c[0x0][0x388] ;  /* 0x00007100ff0877ac */ /* 0x000e220008000800 */
[----:B------:R-:W-:Y:S01]  /*0030*/  IMAD.MOV.U32 R0, RZ, RZ, -0x80000000 ;  /* 0x80000000ff007424 */ /* 0x000fe200078e00ff */
[----:B------:R-:W1:Y:S01]  /*0040*/  LDCU.64 UR6, c[0x0][0x358] ;  /* 0x00006b00ff0677ac */ /* 0x000e620008000a00 */
[----:B0-----:R-:W-:-:S13]  /*0050*/  ISETP.GE.AND P0, PT, R11, UR8, PT ;  /* 0x000000080b007c0c */ /* 0x001fda000bf06270 */
[----:B------:R-:W0:Y:S02]  /*0060*/  @!P0 LDC.64 R2, c[0x0][0x380] ;  /* 0x0000e000ff028b82 */ /* 0x000e240000000a00 */
[----:B0-----:R-:W-:-:S05]  /*0070*/  @!P0 IMAD.WIDE.U32 R2, R11, 0x4, R2 ;  /* 0x000000040b028825 */ /* 0x001fca00078e0002 */
[----:B-1----:R-:W2:Y:S01]  /*0080*/  @!P0 LDG.E R0, desc[UR6][R2.64] ;  /* 0x0000000602008981 */ /* 0x002ea2000c1e1900 */
[----:B------:R-:W-:-:S03]  /*0090*/  ISETP.GT.U32.AND P1, PT, R11, 0x1f, PT ;  /* 0x0000001f0b00780c */ /* 0x000fc60003f24070 */
[----:B--2---:R-:W0:Y:S02]  /*00a0*/  SHFL.DOWN PT, R5, R0, 0x10, 0x1f ;  /* 0x0a001f0000057f89 */ /* 0x004e2400000e0000 */
[----:B0-----:R-:W-:-:S05]  /*00b0*/  VIMNMX R5, PT, PT, R5, R0, !PT ;  /* 0x0000000005057248 */ /* 0x001fca0007fe0100 */
[----:B------:R-:W0:Y:S02]  /*00c0*/  SHFL.DOWN PT, R4, R5, 0x8, 0x1f ;  /* 0x09001f0005047f89 */ /* 0x000e2400000e0000 */
[----:B0-----:R-:W-:Y:S02]  /*00d0*/  VIMNMX R6, PT, PT, R5, R4, !PT ;  /* 0x0000000405067248 */ /* 0x001fe40007fe0100 */
[----:B------:R-:W-:-:S03]  /*00e0*/  LOP3.LUT P0, R4, R11, 0x1f, RZ, 0xc0, !PT ;  /* 0x0000001f0b047812 */ /* 0x000fc6000780c0ff */
[----:B------:R-:W0:Y:S10]  /*00f0*/  SHFL.DOWN PT, R7, R6, 0x4, 0x1f ;  /* 0x08801f0006077f89 */ /* 0x000e3400000e0000 */
[----:B------:R-:W1:Y:S01]  /*0100*/  @!P0 S2R R9, SR_CgaCtaId ;  /* 0x0000000000098919 */ /* 0x000e620000008800 */
[----:B------:R-:W-:-:S02]  /*0110*/  @!P0 MOV R0, 0x400 ;  /* 0x0000040000008802 */ /* 0x000fc40000000f00 */
[----:B0-----:R-:W-:-:S05]  /*0120*/  VIMNMX R7, PT, PT, R6, R7, !PT ;  /* 0x0000000706077248 */ /* 0x001fca0007fe0100 */
[----:B------:R-:W0:Y:S01]  /*0130*/  SHFL.DOWN PT, R8, R7, 0x2, 0x1f ;  /* 0x08401f0007087f89 */ /* 0x000e2200000e0000 */
[----:B-1----:R-:W-:-:S04]  /*0140*/  @!P0 LEA R0, R9, R0, 0x18 ;  /* 0x0000000009008211 */ /* 0x002fc800078ec0ff */
[----:B------:R-:W-:Y:S02]  /*0150*/  @!P0 LEA.HI R0, R11, R0, RZ, 0x1d ;  /* 0x000000000b008211 */ /* 0x000fe400078fe8ff */
[----:B0-----:R-:W-:-:S05]  /*0160*/  VIMNMX R8, PT, PT, R7, R8, !PT ;  /* 0x0000000807087248 */ /* 0x001fca0007fe0100 */
[----:B------:R-:W0:Y:S02]  /*0170*/  SHFL.DOWN PT, R3, R8, 0x1, 0x1f ;  /* 0x08201f0008037f89 */ /* 0x000e2400000e0000 */
[----:B0-----:R-:W-:-:S05]  /*0180*/  VIMNMX R3, PT, PT, R8, R3, !PT ;  /* 0x0000000308037248 */ /* 0x001fca0007fe0100 */
[----:B------:R0:W-:Y:S01]  /*0190*/  @!P0 STS [R0], R3 ;  /* 0x0000000300008388 */ /* 0x0001e20000000800 */
[----:B------:R-:W-:Y:S06]  /*01a0*/  BAR.SYNC.DEFER_BLOCKING 0x0 ;  /* 0x0000000000007b1d */ /* 0x000fec0000010000 */
[----:B------:R-:W-:Y:S05]  /*01b0*/  @P1 EXIT ;  /* 0x000000000000194d */ /* 0x000fea0003800000 */
[----:B------:R-:W-:-:S04]  /*01c0*/  UIADD3 UR4, UPT, UPT, UR8, 0x1f, URZ ;  /* 0x0000001f08047890 */ /* 0x000fc8000fffe0ff */
[----:B------:R-:W-:-:S04]  /*01d0*/  USHF.R.S32.HI UR5, URZ, 0x1f, UR4 ;  /* 0x0000001fff057899 */ /* 0x000fc80008011404 */
[----:B------:R-:W-:-:S04]  /*01e0*/  ULEA.HI UR5, UR5, UR4, URZ, 0x5 ;  /* 0x0000000405057291 */ /* 0x000fc8000f8f28ff */
[----:B------:R-:W-:-:S06]  /*01f0*/  USHF.R.S32.HI UR5, URZ, 0x5, UR5 ;  /* 0x00000005ff057899 */ /* 0x000fcc0008011405 */
[----:B------:R-:W-:-:S13]  /*0200*/  ISETP.GE.AND P0, PT, R4, UR5, PT ;  /* 0x0000000504007c0c */ /* 0x000fda000bf06270 */
[----:B0-----:R-:W0:Y:S01]  /*0210*/  @!P0 S2R R3, SR_CgaCtaId ;  /* 0x0000000000038919 */ /* 0x001e220000008800 */
[----:B------:R-:W-:-:S04]  /*0220*/  @!P0 MOV R0, 0x400 ;  /* 0x0000040000008802 */ /* 0x000fc80000000f00 */
[----:B0-----:R-:W-:Y:S01]  /*0230*/  @!P0 LEA R3, R3, R0, 0x18 ;  /* 0x0000000003038211 */ /* 0x001fe200078ec0ff */
[----:B------:R-:W-:-:S04]  /*0240*/  IMAD.MOV.U32 R0, RZ, RZ, -0x80000000 ;  /* 0x80000000ff007424 */ /* 0x000fc800078e00ff */
[----:B------:R-:W-:-:S05]  /*0250*/  @!P0 IMAD R2, R4, 0x4, R3 ;  /* 0x0000000404028824 */ /* 0x000fca00078e0203 */
[----:B------:R-:W0:Y:S01]  /*0260*/  @!P0 LDS R0, [R2] ;  /* 0x0000000002008984 */ /* 0x000e220000000800 */
[----:B------:R-:W-:-:S03]  /*0270*/  ISETP.NE.AND P0, PT, R4, RZ, PT ;  /* 0x000000ff0400720c */ /* 0x000fc60003f05270 */
[----:B0-----:R-:W0:Y:S02]  /*0280*/  SHFL.DOWN PT, R3, R0, 0x10, 0x1f ;  /* 0x0a001f0000037f89 */ /* 0x001e2400000e0000 */
[----:B0-----:R-:W-:-:S05]  /*0290*/  VIMNMX R3, PT, PT, R3, R0, !PT ;  /* 0x0000000003037248 */ /* 0x001fca0007fe0100 */
[----:B------:R-:W0:Y:S02]  /*02a0*/  SHFL.DOWN PT, R6, R3, 0x8, 0x1f ;  /* 0x09001f0003067f89 */ /* 0x000e2400000e0000 */
[----:B0-----:R-:W-:-:S05]  /*02b0*/  VIMNMX R6, PT, PT, R3, R6, !PT ;  /* 0x0000000603067248 */ /* 0x001fca0007fe0100 */
[----:B------:R-:W0:Y:S02]  /*02c0*/  SHFL.DOWN PT, R5, R6, 0x4, 0x1f ;  /* 0x08801f0006057f89 */ /* 0x000e2400000e0000 */
[----:B0-----:R-:W-:-:S05]  /*02d0*/  VIMNMX R5, PT, PT, R6, R5, !PT ;  /* 0x0000000506057248 */ /* 0x001fca0007fe0100 */
[----:B------:R-:W0:Y:S02]  /*02e0*/  SHFL.DOWN PT, R8, R5, 0x2, 0x1f ;  /* 0x08401f0005087f89 */ /* 0x000e2400000e0000 */
[----:B0-----:R-:W-:-:S05]  /*02f0*/  VIMNMX R8, PT, PT, R5, R8, !PT ;  /* 0x0000000805087248 */ /* 0x001fca0007fe0100 */
[----:B------:R0:W1:Y:S01]  /*0300*/  SHFL.DOWN PT, R7, R8, 0x1, 0x1f ;  /* 0x08201f0008077f89 */ /* 0x00006200000e0000 */
[----:B------:R-:W-:Y:S05]  /*0310*/  @P0 EXIT ;  /* 0x000000000000094d */ /* 0x000fea0003800000 */
[----:B------:R-:W2:Y:S01]  /*0320*/  LDC.64 R2, c[0x0][0x380] ;  /* 0x0000e000ff027b82 */ /* 0x000ea20000000a00 */
[----:B-1----:R-:W-:-:S05]  /*0330*/  VIMNMX R7, PT, PT, R8, R7, !PT ;  /* 0x0000000708077248 */ /* 0x002fca0007fe0100 */
[----:B--2---:R-:W-:Y:S01]  /*0340*/  STG.E desc[UR6][R2.64], R7 ;  /* 0x0000000702007986 */ /* 0x004fe2000c101906 */
[----:B------:R-:W-:Y:S05]  /*0350*/  EXIT ;  /* 0x000000000000794d */ /* 0x000fea0003800000 */
.L_x_0:
[----:B------:R-:W-:-:S00]  /*0360*/  BRA `(.L_x_0) ;  /* 0xfffffffc00fc7947 */ /* 0x000fc0000383ffff */
[----:B------:R-:W-:-:S00]  /*0370*/  NOP ;  /* 0x0000000000007918 */ /* 0x000fc00000000000 */
        /* <DEDUP_REMOVED lines=8> */
.L_x_28:


//--------------------- .text._Z10max_helperPiiS_ --------------------------
	.section	.text._Z10max_helperPiiS_,"ax",@progbits
	.align	128
        .global         _Z10max_helperPiiS_
        .type           _Z10max_helperPiiS_,@function
        .size           _Z10max_helperPiiS_,(.L_x_29 - _Z10max_helperPiiS_)
        .other          _Z10max_helperPiiS_,@"STO_CUDA_ENTRY STV_DEFAULT"
_Z10max_helperPiiS_:
.text._Z10max_helperPiiS_:
[----:B------:R-:W-:Y:S01]  /*0000*/  LDC R1, c[0x0][0x37c] ;  /* 0x0000df00ff017b82 */ /* 0x000fe20000000800 */
[----:B------:R-:W0:Y:S01]  /*0010*/  S2R R0, SR_CTAID.X ;  /* 0x0000000000007919 */ /* 0x000e220000002500 */
[----:B------:R-:W0:Y:S06]  /*0020*/  LDCU UR5, c[0x0][0x360] ;  /* 0x00006c00ff0577ac */ /* 0x000e2c0008000800 */
[----:B------:R-:W1:Y:S01]  /*0030*/  LDC R2, c[0x0][0x370] ;  /* 0x0000dc00ff027b82 */ /* 0x000e620000000800 */
[----:B------:R-:W-:Y:S01]  /*0040*/  BSSY.RECONVERGENT B2, `(.L_x_1) ;  /* 0x00000a1000027945 */ /* 0x000fe20003800200 */
[----:B------:R-:W0:Y:S01]  /*0050*/  S2R R3, SR_TID.X ;  /* 0x0000000000037919 */ /* 0x000e220000002100 */
[----:B------:R-:W2:Y:S01]  /*0060*/  LDCU UR4, c[0x0][0x388] ;  /* 0x00007100ff0477ac */ /* 0x000ea20008000800 */
[----:B------:R-:W-:Y:S01]  /*0070*/  IMAD.MOV.U32 R28, RZ, RZ, -0x80000000 ;  /* 0x80000000ff1c7424 */ /* 0x000fe200078e00ff */
[----:B------:R-:W3:Y:S01]  /*0080*/  LDCU.64 UR6, c[0x0][0x358] ;  /* 0x00006b00ff0677ac */ /* 0x000ee20008000a00 */
[----:B0-----:R-:W-:-:S05]  /*0090*/  IMAD R7, R0, UR5, R3 ;  /* 0x0000000500077c24 */ /* 0x001fca000f8e0203 */
[----:B--2---:R-:W-:-:S13]  /*00a0*/  ISETP.GE.AND P0, PT, R7, UR4, PT ;  /* 0x0000000407007c0c */ /* 0x004fda000bf06270 */
[----:B-1-3--:R-:W-:Y:S05]  /*00b0*/  @P0 BRA `(.L_x_2) ;  /* 0x0000000800640947 */ /* 0x00afea0003800000 */
[----:B------:R-:W-:Y:S01]  /*00c0*/  IMAD R2, R2, UR5, RZ ;  /* 0x0000000502027c24 */ /* 0x000fe2000f8e02ff */
[----:B------:R-:W-:Y:S01]  /*00d0*/  BSSY.RECONVERGENT B1, `(.L_x_3) ;  /* 0x000008c000017945 */ /* 0x000fe20003800200 */
[----:B------:R-:W-:Y:S02]  /*00e0*/  IMAD.MOV.U32 R28, RZ, RZ, -0x80000000 ;  /* 0x80000000ff1c7424 */ /* 0x000fe400078e00ff */
[----:B------:R-:W0:Y:S01]  /*00f0*/  I2F.U32.RP R10, R2 ;  /* 0x00000002000a7306 */ /* 0x000e220000209000 */
[C---:B------:R-:W-:Y:S01]  /*0100*/  IMAD.IADD R6, R2.reuse, 0x1, R7 ;  /* 0x0000000102067824 */ /* 0x040fe200078e0207 */
[----:B------:R-:W-:Y:S01]  /*0110*/  ISETP.NE.U32.AND P2, PT, R2, RZ, PT ;  /* 0x000000ff0200720c */ /* 0x000fe20003f45070 */
[----:B------:R-:W-:-:S03]  /*0120*/  IMAD.MOV R11, RZ, RZ, -R2 ;  /* 0x000000ffff0b7224 */ /* 0x000fc600078e0a02 */
[C---:B------:R-:W-:Y:S02]  /*0130*/  ISETP.GE.AND P0, PT, R6.reuse, UR4, PT ;  /* 0x0000000406007c0c */ /* 0x040fe4000bf06270 */
[----:B------:R-:W-:Y:S02]  /*0140*/  VIMNMX R9, PT, PT, R6, UR4, !PT ;  /* 0x0000000406097c48 */ /* 0x000fe4000ffe0100 */
[----:B------:R-:W-:-:S04]  /*0150*/  SEL R8, RZ, 0x1, P0 ;  /* 0x00000001ff087807 */ /* 0x000fc80000000000 */
[----:B------:R-:W-:Y:S01]  /*0160*/  IADD3 R9, PT, PT, R9, -R6, -R8 ;  /* 0x8000000609097210 */ /* 0x000fe20007ffe808 */
[----:B0-----:R-:W0:Y:S02]  /*0170*/  MUFU.RCP R10, R10 ;  /* 0x0000000a000a7308 */ /* 0x001e240000001000 */
[----:B0-----:R-:W-:-:S06]  /*0180*/  VIADD R4, R10, 0xffffffe ;  /* 0x0ffffffe0a047836 */ /* 0x001fcc0000000000 */
[----:B------:R0:W1:Y:S02]  /*0190*/  F2I.FTZ.U32.TRUNC.NTZ R5, R4 ;  /* 0x0000000400057305 */ /* 0x000064000021f000 */
[----:B0-----:R-:W-:Y:S02]  /*01a0*/  IMAD.MOV.U32 R4, RZ, RZ, RZ ;  /* 0x000000ffff047224 */ /* 0x001fe400078e00ff */
[----:B-1----:R-:W-:-:S04]  /*01b0*/  IMAD R11, R11, R5, RZ ;  /* 0x000000050b0b7224 */ /* 0x002fc800078e02ff */
[----:B------:R-:W-:-:S06]  /*01c0*/  IMAD.HI.U32 R10, R5, R11, R4 ;  /* 0x0000000b050a7227 */ /* 0x000fcc00078e0004 */
[----:B------:R-:W-:-:S05]  /*01d0*/  IMAD.HI.U32 R5, R10, R9, RZ ;  /* 0x000000090a057227 */ /* 0x000fca00078e00ff */
[----:B------:R-:W-:-:S05]  /*01e0*/  IADD3 R4, PT, PT, -R5, RZ, RZ ;  /* 0x000000ff05047210 */ /* 0x000fca0007ffe1ff */
[----:B------:R-:W-:-:S05]  /*01f0*/  IMAD R9, R2, R4, R9 ;  /* 0x0000000402097224 */ /* 0x000fca00078e0209 */
[----:B------:R-:W-:-:S13]  /*0200*/  ISETP.GE.U32.AND P0, PT, R9, R2, PT ;  /* 0x000000020900720c */ /* 0x000fda0003f06070 */
[----:B------:R-:W-:Y:S02]  /*0210*/  @P0 IMAD.IADD R9, R9, 0x1, -R2 ;  /* 0x0000000109090824 */ /* 0x000fe400078e0a02 */
[----:B------:R-:W-:-:S03]  /*0220*/  @P0 VIADD R5, R5, 0x1 ;  /* 0x0000000105050836 */ /* 0x000fc60000000000 */
[----:B------:R-:W-:-:S13]  /*0230*/  ISETP.GE.U32.AND P1, PT, R9, R2, PT ;  /* 0x000000020900720c */ /* 0x000fda0003f26070 */
[----:B------:R-:W-:Y:S01]  /*0240*/  @P1 VIADD R5, R5, 0x1 ;  /* 0x0000000105051836 */ /* 0x000fe20000000000 */
[----:B------:R-:W-:-:S05]  /*0250*/  @!P2 LOP3.LUT R5, RZ, R2, RZ, 0x33, !PT ;  /* 0x00000002ff05a212 */ /* 0x000fca00078e33ff */
[----:B------:R-:W-:-:S05]  /*0260*/  IMAD.IADD R5, R8, 0x1, R5 ;  /* 0x0000000108057824 */ /* 0x000fca00078e0205 */
[C---:B------:R-:W-:Y:S02]  /*0270*/  ISETP.GE.U32.AND P0, PT, R5.reuse, 0x3, PT ;  /* 0x000000030500780c */ /* 0x040fe40003f06070 */
[----:B------:R-:W-:-:S04]  /*0280*/  IADD3 R6, PT, PT, R5, 0x1, RZ ;  /* 0x0000000105067810 */ /* 0x000fc80007ffe0ff */
[----:B------:R-:W-:-:S07]  /*0290*/  LOP3.LUT R5, R6, 0x3, RZ, 0xc0, !PT ;  /* 0x0000000306057812 */ /* 0x000fce00078ec0ff */
[----:B------:R-:W-:Y:S05]  /*02a0*/  @!P0 BRA `(.L_x_4) ;  /* 0x0000000400b88947 */ /* 0x000fea0003800000 */
[----:B------:R-:W-:Y:S01]  /*02b0*/  LOP3.LUT R6, R6, 0xfffffffc, RZ, 0xc0, !PT ;  /* 0xfffffffc06067812 */ /* 0x000fe200078ec0ff */
[----:B------:R-:W-:Y:S01]  /*02c0*/  BSSY.RELIABLE B0, `(.L_x_5) ;  /* 0x000005d000007945 */ /* 0x000fe20003800100 */
[----:B------:R-:W-:-:S03]  /*02d0*/  IMAD.MOV.U32 R28, RZ, RZ, -0x80000000 ;  /* 0x80000000ff1c7424 */ /* 0x000fc600078e00ff */
[----:B------:R-:W-:-:S05]  /*02e0*/  IMAD.MOV R6, RZ, RZ, -R6 ;  /* 0x000000ffff067224 */ /* 0x000fca00078e0a06 */
[----:B------:R-:W-:-:S13]  /*02f0*/  ISETP.GE.AND P0, PT, R6, RZ, PT ;  /* 0x000000ff0600720c */ /* 0x000fda0003f06270 */
[----:B------:R-:W-:Y:S05]  /*0300*/  @P0 BRA `(.L_x_6) ;  /* 0x0000000400600947 */ /* 0x000fea0003800000 */
[----:B------:R-:W-:Y:S01]  /*0310*/  IMAD.MOV R4, RZ, RZ, -R6 ;  /* 0x000000ffff047224 */ /* 0x000fe200078e0a06 */
[----:B------:R-:W-:Y:S01]  /*0320*/  BSSY.RECONVERGENT B3, `(.L_x_7) ;  /* 0x0000035000037945 */ /* 0x000fe20003800200 */
[----:B------:R-:W-:-:S03]  /*0330*/  PLOP3.LUT P0, PT, PT, PT, PT, 0x80, 0x8 ;  /* 0x000000000008781c */ /* 0x000fc60003f0f070 */
[----:B------:R-:W-:-:S13]  /*0340*/  ISETP.GT.AND P1, PT, R4, 0xc, PT ;  /* 0x0000000c0400780c */ /* 0x000fda0003f24270 */
[----:B------:R-:W-:Y:S05]  /*0350*/  @!P1 BRA `(.L_x_8) ;  /* 0x0000000000c49947 */ /* 0x000fea0003800000 */
[----:B------:R-:W-:-:S13]  /*0360*/  PLOP3.LUT P0, PT, PT, PT, PT, 0x8, 0x80 ;  /* 0x000000000080781c */ /* 0x000fda0003f0e170 */
.L_x_9:
[----:B------:R-:W0:Y:S01]  /*0370*/  LDC.64 R14, c[0x0][0x380] ;  /* 0x0000e000ff0e7b82 */ /* 0x000e220000000a00 */
[----:B------:R-:W-:Y:S01]  /*0380*/  LEA R17, R2, R7, 0x2 ;  /* 0x0000000702117211 */ /* 0x000fe200078e10ff */
[----:B0-----:R-:W-:-:S04]  /*0390*/  IMAD.WIDE R8, R7, 0x4, R14 ;  /* 0x0000000407087825 */ /* 0x001fc800078e020e */
[----:B------:R-:W-:-:S04]  /*03a0*/  IMAD.WIDE R12, R17, 0x4, R14 ;  /* 0x00000004110c7825 */ /* 0x000fc800078e020e */
[C---:B------:R-:W-:Y:S01]  /*03b0*/  IMAD.WIDE R10, R2.reuse, 0x4, R8 ;  /* 0x00000004020a7825 */ /* 0x040fe200078e0208 */
[----:B------:R-:W2:Y:S03]  /*03c0*/  LDG.E R21, desc[UR6][R12.64] ;  /* 0x000000060c157981 */ /* 0x000ea6000c1e1900 */
[C---:B------:R-:W-:Y:S01]  /*03d0*/  IMAD R7, R2.reuse, 0x4, R17 ;  /* 0x0000000402077824 */ /* 0x040fe200078e0211 */
[----:B------:R0:W3:Y:S01]  /*03e0*/  LDG.E R4, desc[UR6][R10.64] ;  /* 0x000000060a047981 */ /* 0x0000e2000c1e1900 */
[----:B------:R-:W-:-:S03]  /*03f0*/  IMAD.WIDE R18, R2, 0x4, R10 ;  /* 0x0000000402127825 */ /* 0x000fc600078e020a */
[----:B------:R-:W3:Y:S01]  /*0400*/  LDG.E R9, desc[UR6][R8.64] ;  /* 0x0000000608097981 */ /* 0x000ee2000c1e1900 */
[----:B------:R-:W-:-:S03]  /*0410*/  IMAD.WIDE R24, R2, 0x4, R12 ;  /* 0x0000000402187825 */ /* 0x000fc600078e020c */
[----:B------:R-:W4:Y:S01]  /*0420*/  LDG.E R27, desc[UR6][R18.64] ;  /* 0x00000006121b7981 */ /* 0x000f22000c1e1900 */
[----:B------:R-:W-:-:S03]  /*0430*/  IMAD.WIDE R22, R7, 0x4, R14 ;  /* 0x0000000407167825 */ /* 0x000fc600078e020e */
[----:B------:R-:W2:Y:S01]  /*0440*/  LDG.E R20, desc[UR6][R24.64] ;  /* 0x0000000618147981 */ /* 0x000ea2000c1e1900 */
[----:B------:R-:W-:-:S03]  /*0450*/  IMAD.WIDE R16, R2, 0x4, R18 ;  /* 0x0000000402107825 */ /* 0x000fc600078e0212 */
[----:B------:R-:W5:Y:S01]  /*0460*/  LDG.E R8, desc[UR6][R22.64] ;  /* 0x0000000616087981 */ /* 0x000f62000c1e1900 */
[C---:B------:R-:W-:Y:S02]  /*0470*/  IMAD R7, R2.reuse, 0x4, R7 ;  /* 0x0000000402077824 */ /* 0x040fe400078e0207 */
[C---:B0-----:R-:W-:Y:S01]  /*0480*/  IMAD.WIDE R10, R2.reuse, 0x4, R24 ;  /* 0x00000004020a7825 */ /* 0x041fe200078e0218 */
[----:B------:R0:W4:Y:S03]  /*0490*/  LDG.E R26, desc[UR6][R16.64] ;  /* 0x00000006101a7981 */ /* 0x000126000c1e1900 */
[----:B------:R-:W-:Y:S01]  /*04a0*/  IMAD.WIDE R12, R2, 0x4, R22 ;  /* 0x00000004020c7825 */ /* 0x000fe200078e0216 */
[----:B------:R1:W5:Y:S03]  /*04b0*/  LDG.E R29, desc[UR6][R10.64] ;  /* 0x000000060a1d7981 */ /* 0x000366000c1e1900 */
[----:B------:R-:W-:-:S04]  /*04c0*/  IMAD.WIDE R14, R7, 0x4, R14 ;  /* 0x00000004070e7825 */ /* 0x000fc800078e020e */
[----:B0-----:R-:W-:-:S04]  /*04d0*/  IMAD.WIDE R16, R2, 0x4, R10 ;  /* 0x0000000402107825 */ /* 0x001fc800078e020a */
[C---:B------:R-:W-:Y:S02]  /*04e0*/  IMAD.WIDE R18, R2.reuse, 0x4, R12 ;  /* 0x0000000402127825 */ /* 0x040fe400078e020c */
[----:B------:R-:W5:Y:S02]  /*04f0*/  LDG.E R16, desc[UR6][R16.64] ;  /* 0x0000000610107981 */ /* 0x000f64000c1e1900 */
[C---:B------:R-:W-:Y:S02]  /*0500*/  IMAD.WIDE R22, R2.reuse, 0x4, R14 ;  /* 0x0000000402167825 */ /* 0x040fe400078e020e */
[----:B------:R-:W5:Y:S02]  /*0510*/  LDG.E R13, desc[UR6][R12.64] ;  /* 0x000000060c0d7981 */ /* 0x000f64000c1e1900 */
[C---:B------:R-:W-:Y:S02]  /*0520*/  IMAD.WIDE R24, R2.reuse, 0x4, R18 ;  /* 0x0000000402187825 */ /* 0x040fe400078e0212 */
[----:B------:R-:W5:Y:S02]  /*0530*/  LDG.E R18, desc[UR6][R18.64] ;  /* 0x0000000612127981 */ /* 0x000f64000c1e1900 */
[----:B-1----:R-:W-:-:S02]  /*0540*/  IMAD.WIDE R10, R2, 0x4, R22 ;  /* 0x00000004020a7825 */ /* 0x002fc400078e0216 */
[----:B------:R-:W5:Y:S04]  /*0550*/  LDG.E R25, desc[UR6][R24.64] ;  /* 0x0000000618197981 */ /* 0x000f68000c1e1900 */
[----:B------:R0:W5:Y:S04]  /*0560*/  LDG.E R12, desc[UR6][R14.64] ;  /* 0x000000060e0c7981 */ /* 0x000168000c1e1900 */
[----:B------:R-:W5:Y:S01]  /*0570*/  LDG.E R23, desc[UR6][R22.64] ;  /* 0x0000000616177981 */ /* 0x000f62000c1e1900 */
[----:B0-----:R-:W-:-:S03]  /*0580*/  IMAD.WIDE R14, R2, 0x4, R10 ;  /* 0x00000004020e7825 */ /* 0x001fc600078e020a */
[----:B------:R-:W5:Y:S04]  /*0590*/  LDG.E R10, desc[UR6][R10.64] ;  /* 0x000000060a0a7981 */ /* 0x000f68000c1e1900 */
[----:B------:R-:W5:Y:S01]  /*05a0*/  LDG.E R15, desc[UR6][R14.64] ;  /* 0x000000060e0f7981 */ /* 0x000f62000c1e1900 */
[----:B------:R-:W-:-:S05]  /*05b0*/  VIADD R6, R6, 0x10 ;  /* 0x0000001006067836 */ /* 0x000fca0000000000 */
[----:B------:R-:W-:Y:S01]  /*05c0*/  ISETP.GE.AND P1, PT, R6, -0xc, PT ;  /* 0xfffffff40600780c */ /* 0x000fe20003f26270 */
[----:B------:R-:W-:Y:S01]  /*05d0*/  IMAD R7, R2, 0x4, R7 ;  /* 0x0000000402077824 */ /* 0x000fe200078e0207 */
[----:B---3--:R-:W-:-:S04]  /*05e0*/  VIMNMX3 R4, R28, R9, R4, !PT ;  /* 0x000000091c04720f */ /* 0x008fc80007800104 */
[----:B----4-:R-:W-:-:S04]  /*05f0*/  VIMNMX3 R4, R4, R27, R26, !PT ;  /* 0x0000001b0404720f */ /* 0x010fc8000780011a */
[----:B--2---:R-:W-:-:S04]  /*0600*/  VIMNMX3 R4, R4, R21, R20, !PT ;  /* 0x000000150404720f */ /* 0x004fc80007800114 */
[----:B-----5:R-:W-:-:S04]  /*0610*/  VIMNMX3 R4, R4, R29, R16, !PT ;  /* 0x0000001d0404720f */ /* 0x020fc80007800110 */
[----:B------:R-:W-:-:S04]  /*0620*/  VIMNMX3 R4, R4, R8, R13, !PT ;  /* 0x000000080404720f */ /* 0x000fc8000780010d */
[----:B------:R-:W-:-:S04]  /*0630*/  VIMNMX3 R4, R4, R18, R25, !PT ;  /* 0x000000120404720f */ /* 0x000fc80007800119 */
[----:B------:R-:W-:-:S04]  /*0640*/  VIMNMX3 R4, R4, R12, R23, !PT ;  /* 0x0000000c0404720f */ /* 0x000fc80007800117 */
[----:B------:R-:W-:Y:S01]  /*0650*/  VIMNMX3 R28, R4, R10, R15, !PT ;  /* 0x0000000a041c720f */ /* 0x000fe2000780010f */
[----:B------:R-:W-:Y:S06]  /*0660*/  @!P1 BRA `(.L_x_9) ;  /* 0xfffffffc00409947 */ /* 0x000fec000383ffff */
.L_x_8:
[----:B------:R-:W-:Y:S05]  /*0670*/  BSYNC.RECONVERGENT B3 ;  /* 0x0000000000037941 */ /* 0x000fea0003800200 */
.L_x_7:
[----:B------:R-:W-:Y:S01]  /*0680*/  IADD3 R4, PT, PT, -R6, RZ, RZ ;  /* 0x000000ff06047210 */ /* 0x000fe20007ffe1ff */
[----:B------:R-:W-:Y:S03]  /*0690*/  BSSY.RECONVERGENT B3, `(.L_x_10) ;  /* 0x000001c000037945 */ /* 0x000fe60003800200 */
[----:B------:R-:W-:-:S13]  /*06a0*/  ISETP.GT.AND P1, PT, R4, 0x4, PT ;  /* 0x000000040400780c */ /* 0x000fda0003f24270 */
[----:B------:R-:W-:Y:S05]  /*06b0*/  @!P1 BRA `(.L_x_11) ;  /* 0x0000000000649947 */ /* 0x000fea0003800000 */
[----:B------:R-:W0:Y:S02]  /*06c0*/  LDC.64 R12, c[0x0][0x380] ;  /* 0x0000e000ff0c7b82 */ /* 0x000e240000000a00 */
[----:B0-----:R-:W-:-:S04]  /*06d0*/  IMAD.WIDE R22, R7, 0x4, R12 ;  /* 0x0000000407167825 */ /* 0x001fc800078e020c */
[C---:B------:R-:W-:Y:S02]  /*06e0*/  IMAD R7, R2.reuse, 0x4, R7 ;  /* 0x0000000402077824 */ /* 0x040fe400078e0207 */
[----:B------:R-:W-:Y:S02]  /*06f0*/  IMAD.WIDE R14, R2, 0x4, R22 ;  /* 0x00000004020e7825 */ /* 0x000fe400078e0216 */
[----:B------:R-:W2:Y:S02]  /*0700*/  LDG.E R23, desc[UR6][R22.64] ;  /* 0x0000000616177981 */ /* 0x000ea4000c1e1900 */
[----:B------:R-:W-:-:S04]  /*0710*/  IMAD.WIDE R12, R7, 0x4, R12 ;  /* 0x00000004070c7825 */ /* 0x000fc800078e020c */
[C---:B------:R-:W-:Y:S02]  /*0720*/  IMAD.WIDE R10, R2.reuse, 0x4, R14 ;  /* 0x00000004020a7825 */ /* 0x040fe400078e020e */
[----:B------:R-:W2:Y:S02]  /*0730*/  LDG.E R14, desc[UR6][R14.64] ;  /* 0x000000060e0e7981 */ /* 0x000ea4000c1e1900 */
[C---:B------:R-:W-:Y:S02]  /*0740*/  IMAD.WIDE R8, R2.reuse, 0x4, R12 ;  /* 0x0000000402087825 */ /* 0x040fe400078e020c */
[----:B------:R-:W3:Y:S02]  /*0750*/  LDG.E R12, desc[UR6][R12.64] ;  /* 0x000000060c0c7981 */ /* 0x000ee4000c1e1900 */
[C---:B------:R-:W-:Y:S02]  /*0760*/  IMAD.WIDE R16, R2.reuse, 0x4, R10 ;  /* 0x0000000402107825 */ /* 0x040fe400078e020a */
[----:B------:R-:W4:Y:S02]  /*0770*/  LDG.E R10, desc[UR6][R10.64] ;  /* 0x000000060a0a7981 */ /* 0x000f24000c1e1900 */
[----:B------:R-:W-:-:S02]  /*0780*/  IMAD.WIDE R18, R2, 0x4, R8 ;  /* 0x0000000402127825 */ /* 0x000fc400078e0208 */
[----:B------:R-:W4:Y:S02]  /*0790*/  LDG.E R16, desc[UR6][R16.64] ;  /* 0x0000000610107981 */ /* 0x000f24000c1e1900 */
[----:B------:R-:W-:Y:S02]  /*07a0*/  IMAD.WIDE R20, R2, 0x4, R18 ;  /* 0x0000000402147825 */ /* 0x000fe400078e0212 */
[----:B------:R-:W3:Y:S04]  /*07b0*/  LDG.E R8, desc[UR6][R8.64] ;  /* 0x0000000608087981 */ /* 0x000ee8000c1e1900 */
[----:B------:R-:W5:Y:S04]  /*07c0*/  LDG.E R18, desc[UR6][R18.64] ;  /* 0x0000000612127981 */ /* 0x000f68000c1e1900 */
[----:B------:R-:W5:Y:S01]  /*07d0*/  LDG.E R20, desc[UR6][R20.64] ;  /* 0x0000000614147981 */ /* 0x000f62000c1e1900 */
[----:B------:R-:W-:Y:S01]  /*07e0*/  PLOP3.LUT P0, PT, PT, PT, PT, 0x8, 0x80 ;  /* 0x000000000080781c */ /* 0x000fe20003f0e170 */
[----:B------:R-:W-:-:S02]  /*07f0*/  VIADD R6, R6, 0x8 ;  /* 0x0000000806067836 */ /* 0x000fc40000000000 */
[----:B------:R-:W-:Y:S01]  /*0800*/  IMAD R7, R2, 0x4, R7 ;  /* 0x0000000402077824 */ /* 0x000fe200078e0207 */
[----:B--2---:R-:W-:-:S04]  /*0810*/  VIMNMX3 R23, R28, R23, R14, !PT ;  /* 0x000000171c17720f */ /* 0x004fc8000780010e */
[----:B----4-:R-:W-:-:S04]  /*0820*/  VIMNMX3 R23, R23, R10, R16, !PT ;  /* 0x0000000a1717720f */ /* 0x010fc80007800110 */
[----:B---3--:R-:W-:-:S04]  /*0830*/  VIMNMX3 R23, R23, R12, R8, !PT ;  /* 0x0000000c1717720f */ /* 0x008fc80007800108 */
[----:B-----5:R-:W-:-:S07]  /*0840*/  VIMNMX3 R28, R23, R18, R20, !PT ;  /* 0x00000012171c720f */ /* 0x020fce0007800114 */
.L_x_11:
[----:B------:R-:W-:Y:S05]  /*0850*/  BSYNC.RECONVERGENT B3 ;  /* 0x0000000000037941 */ /* 0x000fea0003800200 */
.L_x_10:
[----:B------:R-:W-:-:S13]  /*0860*/  ISETP.NE.OR P0, PT, R6, RZ, P0 ;  /* 0x000000ff0600720c */ /* 0x000fda0000705670 */
[----:B------:R-:W-:Y:S05]  /*0870*/  @!P0 BREAK.RELIABLE B0 ;  /* 0x0000000000008942 */ /* 0x000fea0003800100 */
[----:B------:R-:W-:Y:S05]  /*0880*/  @!P0 BRA `(.L_x_4) ;  /* 0x0000000000408947 */ /* 0x000fea0003800000 */
.L_x_6:
[----:B------:R-:W-:Y:S05]  /*0890*/  BSYNC.RELIABLE B0 ;  /* 0x0000000000007941 */ /* 0x000fea0003800100 */
.L_x_5:
[----:B------:R-:W0:Y:S02]  /*08a0*/  LDC.64 R8, c[0x0][0x380] ;  /* 0x0000e000ff087b82 */ /* 0x000e240000000a00 */
[----:B0-----:R-:W-:-:S04]  /*08b0*/  IMAD.WIDE R8, R7, 0x4, R8 ;  /* 0x0000000407087825 */ /* 0x001fc800078e0208 */
[C---:B------:R-:W-:Y:S02]  /*08c0*/  IMAD.WIDE R10, R2.reuse, 0x4, R8 ;  /* 0x00000004020a7825 */ /* 0x040fe400078e0208 */
[----:B------:R-:W2:Y:S02]  /*08d0*/  LDG.E R9, desc[UR6][R8.64] ;  /* 0x0000000608097981 */ /* 0x000ea4000c1e1900 */
[C---:B------:R-:W-:Y:S02]  /*08e0*/  IMAD.WIDE R12, R2.reuse, 0x4, R10 ;  /* 0x00000004020c7825 */ /* 0x040fe400078e020a */
[----:B------:R-:W2:Y:S02]  /*08f0*/  LDG.E R10, desc[UR6][R10.64] ;  /* 0x000000060a0a7981 */ /* 0x000ea4000c1e1900 */
[----:B------:R-:W-:Y:S02]  /*0900*/  IMAD.WIDE R14, R2, 0x4, R12 ;  /* 0x00000004020e7825 */ /* 0x000fe400078e020c */
[----:B------:R-:W3:Y:S04]  /*0910*/  LDG.E R13, desc[UR6][R12.64] ;  /* 0x000000060c0d7981 */ /* 0x000ee8000c1e1900 */
[----:B------:R-:W3:Y:S01]  /*0920*/  LDG.E R14, desc[UR6][R14.64] ;  /* 0x000000060e0e7981 */ /* 0x000ee2000c1e1900 */
[----:B------:R-:W-:-:S04]  /*0930*/  IADD3 R6, PT, PT, R6, 0x4, RZ ;  /* 0x0000000406067810 */ /* 0x000fc80007ffe0ff */
[----:B------:R-:W-:Y:S01]  /*0940*/  ISETP.NE.AND P0, PT, R6, RZ, PT ;  /* 0x000000ff0600720c */ /* 0x000fe20003f05270 */
[----:B------:R-:W-:Y:S01]  /*0950*/  IMAD R7, R2, 0x4, R7 ;  /* 0x0000000402077824 */ /* 0x000fe200078e0207 */
[----:B--2---:R-:W-:-:S04]  /*0960*/  VIMNMX3 R28, R28, R9, R10, !PT ;  /* 0x000000091c1c720f */ /* 0x004fc8000780010a */
[----:B---3--:R-:W-:-:S07]  /*0970*/  VIMNMX3 R28, R28, R13, R14, !PT ;  /* 0x0000000d1c1c720f */ /* 0x008fce000780010e */
[----:B------:R-:W-:Y:S05]  /*0980*/  @P0 BRA `(.L_x_5) ;  /* 0xfffffffc00c40947 */ /* 0x000fea000383ffff */
.L_x_4:
[----:B------:R-:W-:Y:S05]  /*0990*/  BSYNC.RECONVERGENT B1 ;  /* 0x0000000000017941 */ /* 0x000fea0003800200 */
.L_x_3:
[----:B------:R-:W-:-:S13]  /*09a0*/  ISETP.NE.AND P0, PT, R5, RZ, PT ;  /* 0x000000ff0500720c */ /* 0x000fda0003f05270 */
[----:B------:R-:W-:Y:S05]  /*09b0*/  @!P0 BRA `(.L_x_2) ;  /* 0x0000000000248947 */ /* 0x000fea0003800000 */
[----:B------:R-:W0:Y:S01]  /*09c0*/  LDC.64 R8, c[0x0][0x380] ;  /* 0x0000e000ff087b82 */ /* 0x000e220000000a00 */
[----:B------:R-:W-:-:S07]  /*09d0*/  IMAD.MOV R6, RZ, RZ, -R5 ;  /* 0x000000ffff067224 */ /* 0x000fce00078e0a05 */
.L_x_12:
[----:B0-----:R-:W-:-:S06]  /*09e0*/  IMAD.WIDE R4, R7, 0x4, R8 ;  /* 0x0000000407047825 */ /* 0x001fcc00078e0208 */
[----:B------:R-:W2:Y:S01]  /*09f0*/  LDG.E R5, desc[UR6][R4.64] ;  /* 0x0000000604057981 */ /* 0x000ea2000c1e1900 */
[----:B------:R-:W-:Y:S01]  /*0a00*/  VIADD R6, R6, 0x1 ;  /* 0x0000000106067836 */ /* 0x000fe20000000000 */
[----:B------:R-:W-:-:S04]  /*0a10*/  IADD3 R7, PT, PT, R2, R7, RZ ;  /* 0x0000000702077210 */ /* 0x000fc80007ffe0ff */
[----:B------:R-:W-:Y:S02]  /*0a20*/  ISETP.NE.AND P0, PT, R6, RZ, PT ;  /* 0x000000ff0600720c */ /* 0x000fe40003f05270 */
[----:B--2---:R-:W-:-:S11]  /*0a30*/  VIMNMX R28, PT, PT, R5, R28, !PT ;  /* 0x0000001c051c7248 */ /* 0x004fd60007fe0100 */
[----:B------:R-:W-:Y:S05]  /*0a40*/  @P0 BRA `(.L_x_12) ;  /* 0xfffffffc00e40947 */ /* 0x000fea000383ffff */
.L_x_2:
[----:B------:R-:W-:Y:S05]  /*0a50*/  BSYNC.RECONVERGENT B2 ;  /* 0x0000000000027941 */ /* 0x000fea0003800200 */
.L_x_1:
[----:B------:R-:W-:Y:S05]  /*0a60*/  WARPSYNC.ALL ;  /* 0x0000000000007948 */ /* 0x000fea0003800000 */
[----:B------:R-:W0:Y:S01]  /*0a70*/  SHFL.DOWN PT, R5, R28, 0x10, 0x1f ;  /* 0x0a001f001c057f89 */ /* 0x000e2200000e0000 */
[----:B------:R-:W-:Y:S02]  /*0a80*/  ISETP.GT.U32.AND P1, PT, R3, 0x1f, PT ;  /* 0x0000001f0300780c */ /* 0x000fe40003f24070 */
        /* <DEDUP_REMOVED lines=17> */
[----:B------:R-:W-:-:S06]  /*0ba0*/  USHF.R.U32.HI UR4, URZ, 0x5, UR5 ;  /* 0x00000005ff047899 */ /* 0x000fcc0008011605 */
[----:B------:R-:W-:-:S13]  /*0bb0*/  ISETP.GE.U32.AND P0, PT, R2, UR4, PT ;  /* 0x0000000402007c0c */ /* 0x000fda000bf06070 */
[----:B------:R-:W1:Y:S01]  /*0bc0*/  @!P0 S2R R4, SR_CgaCtaId ;  /* 0x0000000000048919 */ /* 0x000e620000008800 */
[----:B------:R-:W-:-:S04]  /*0bd0*/  @!P0 MOV R3, 0x400 ;  /* 0x0000040000038802 */ /* 0x000fc80000000f00 */
[----:B-1----:R-:W-:Y:S01]  /*0be0*/  @!P0 LEA R5, R4, R3, 0x18 ;  /* 0x0000000304058211 */ /* 0x002fe200078ec0ff */
[----:B------:R-:W-:-:S04]  /*0bf0*/  IMAD.MOV.U32 R3, RZ, RZ, -0x80000000 ;  /* 0x80000000ff037424 */ /* 0x000fc800078e00ff */
[----:B------:R-:W-:-:S05]  /*0c00*/  @!P0 IMAD R4, R2, 0x4, R5 ;  /* 0x0000000402048824 */ /* 0x000fca00078e0205 */
[----:B------:R-:W1:Y:S01]  /*0c10*/  @!P0 LDS R3, [R4] ;  /* 0x0000000004038984 */ /* 0x000e620000000800 */
[----:B------:R-:W-:-:S03]  /*0c20*/  ISETP.NE.AND P0, PT, R2, RZ, PT ;  /* 0x000000ff0200720c */ /* 0x000fc60003f05270 */
[----:B-1----:R-:W1:Y:S02]  /*0c30*/  SHFL.DOWN PT, R6, R3, 0x10, 0x1f ;  /* 0x0a001f0003067f89 */ /* 0x002e6400000e0000 */
[----:B-1----:R-:W-:-:S05]  /*0c40*/  VIMNMX R6, PT, PT, R6, R3, !PT ;  /* 0x0000000306067248 */ /* 0x002fca0007fe0100 */
[----:B------:R-:W1:Y:S02]  /*0c50*/  SHFL.DOWN PT, R5, R6, 0x8, 0x1f ;  /* 0x09001f0006057f89 */ /* 0x000e6400000e0000 */
[----:B-1----:R-:W-:-:S05]  /*0c60*/  VIMNMX R5, PT, PT, R6, R5, !PT ;  /* 0x0000000506057248 */ /* 0x002fca0007fe0100 */
[----:B0-----:R-:W0:Y:S02]  /*0c70*/  SHFL.DOWN PT, R8, R5, 0x4, 0x1f ;  /* 0x08801f0005087f89 */ /* 0x001e2400000e0000 */
[----:B0-----:R-:W-:-:S05]  /*0c80*/  VIMNMX R8, PT, PT, R5, R8, !PT ;  /* 0x0000000805087248 */ /* 0x001fca0007fe0100 */
[----:B------:R-:W0:Y:S02]  /*0c90*/  SHFL.DOWN PT, R7, R8, 0x2, 0x1f ;  /* 0x08401f0008077f89 */ /* 0x000e2400000e0000 */
[----:B0-----:R-:W-:-:S05]  /*0ca0*/  VIMNMX R7, PT, PT, R8, R7, !PT ;  /* 0x0000000708077248 */ /* 0x001fca0007fe0100 */
[----:B------:R0:W1:Y:S01]  /*0cb0*/  SHFL.DOWN PT, R10, R7, 0x1, 0x1f ;  /* 0x08201f00070a7f89 */ /* 0x00006200000e0000 */
[----:B------:R-:W-:Y:S05]  /*0cc0*/  @P0 EXIT ;  /* 0x000000000000094d */ /* 0x000fea0003800000 */
[----:B------:R-:W2:Y:S01]  /*0cd0*/  LDC.64 R2, c[0x0][0x390] ;  /* 0x0000e400ff027b82 */ /* 0x000ea20000000a00 */
[----:B01----:R-:W-:Y:S01]  /*0ce0*/  VIMNMX R7, PT, PT, R7, R10, !PT ;  /* 0x0000000a07077248 */ /* 0x003fe20007fe0100 */
[----:B--2---:R-:W-:-:S05]  /*0cf0*/  IMAD.WIDE.U32 R2, R0, 0x4, R2 ;  /* 0x0000000400027825 */ /* 0x004fca00078e0002 */
[----:B------:R-:W-:Y:S01]  /*0d00*/  STG.E desc[UR6][R2.64], R7 ;  /* 0x0000000702007986 */ /* 0x000fe2000c101906 */
[----:B------:R-:W-:Y:S05]  /*0d10*/  EXIT ;  /* 0x000000000000794d */ /* 0x000fea0003800000 */
.L_x_13:
        /* <DEDUP_REMOVED lines=14> */
.L_x_29:


//--------------------- .text._Z11sum_helper2Pii  --------------------------
	.section	.text._Z11sum_helper2Pii,"ax",@progbits
	.align	128
        .global         _Z11sum_helper2Pii
        .type           _Z11sum_helper2Pii,@function
        .size           _Z11sum_helper2Pii,(.L_x_30 - _Z11sum_helper2Pii)
        .other          _Z11sum_helper2Pii,@"STO_CUDA_ENTRY STV_DEFAULT"
_Z11sum_helper2Pii:
.text._Z11sum_helper2Pii:
[----:B------:R-:W-:Y:S01]  /*0000*/  LDC R1, c[0x0][0x37c] ;  /* 0x0000df00ff017b82 */ /* 0x000fe20000000800 */
[----:B------:R-:W0:Y:S01]  /*0010*/  S2R R11, SR_TID.X ;  /* 0x00000000000b7919 */ /* 0x000e220000002100 */
[----:B------:R-:W0:Y:S01]  /*0020*/  LDCU UR8, c[0x0][0x388] ;  /* 0x00007100ff0877ac */ /* 0x000e220008000800 */
[----:B------:R-:W-:Y:S01]  /*0030*/  IMAD.MOV.U32 R0, RZ, RZ, RZ ;  /* 0x000000ffff007224 */ /* 0x000fe200078e00ff */
[----:B------:R-:W1:Y:S01]  /*0040*/  LDCU.64 UR6, c[0x0][0x358] ;  /* 0x00006b00ff0677ac */ /* 0x000e620008000a00 */
[----:B0-----:R-:W-:-:S13]  /*0050*/  ISETP.GE.AND P0, PT, R11, UR8, PT ;  /* 0x000000080b007c0c */ /* 0x001fda000bf06270 */
[----:B------:R-:W0:Y:S02]  /*0060*/  @!P0 LDC.64 R2, c[0x0][0x380] ;  /* 0x0000e000ff028b82 */ /* 0x000e240000000a00 */
[----:B0-----:R-:W-:-:S05]  /*0070*/  @!P0 IMAD.WIDE.U32 R2, R11, 0x4, R2 ;  /* 0x000000040b028825 */ /* 0x001fca00078e0002 */
[----:B-1----:R-:W2:Y:S01]  /*0080*/  @!P0 LDG.E R0, desc[UR6][R2.64] ;  /* 0x0000000602008981 */ /* 0x002ea2000c1e1900 */
[----:B------:R-:W-:-:S03]  /*0090*/  ISETP.GT.U32.AND P1, PT, R11, 0x1f, PT ;  /* 0x0000001f0b00780c */ /* 0x000fc60003f24070 */
[----:B--2---:R-:W0:Y:S02]  /*00a0*/  SHFL.DOWN PT, R5, R0, 0x10, 0x1f ;  /* 0x0a001f0000057f89 */ /* 0x004e2400000e0000 */
[----:B0-----:R-:W-:-:S05]  /*00b0*/  IMAD.IADD R5, R5, 0x1, R0 ;  /* 0x0000000105057824 */ /* 0x001fca00078e0200 */
[----:B------:R-:W0:Y:S02]  /*00c0*/  SHFL.DOWN PT, R4, R5, 0x8, 0x1f ;  /* 0x09001f0005047f89 */ /* 0x000e2400000e0000 */
[----:B0-----:R-:W-:Y:S01]  /*00d0*/  IMAD.IADD R6, R5, 0x1, R4 ;  /* 0x0000000105067824 */ /* 0x001fe200078e0204 */
[----:B------:R-:W-:-:S04]  /*00e0*/  LOP3.LUT P0, R4, R11, 0x1f, RZ, 0xc0, !PT ;  /* 0x0000001f0b047812 */ /* 0x000fc8000780c0ff */
[----:B------:R-:W0:Y:S09]  /*00f0*/  SHFL.DOWN PT, R7, R6, 0x4, 0x1f ;  /* 0x08801f0006077f89 */ /* 0x000e3200000e0000 */
[----:B------:R-:W1:Y:S01]  /*0100*/  @!P0 S2R R9, SR_CgaCtaId ;  /* 0x0000000000098919 */ /* 0x000e620000008800 */
[----:B------:R-:W-:Y:S01]  /*0110*/  @!P0 MOV R0, 0x400 ;  /* 0x0000040000008802 */ /* 0x000fe20000000f00 */
[----:B0-----:R-:W-:-:S05]  /*0120*/  IMAD.IADD R7, R6, 0x1, R7 ;  /* 0x0000000106077824 */ /* 0x001fca00078e0207 */
[----:B------:R-:W0:Y:S01]  /*0130*/  SHFL.DOWN PT, R8, R7, 0x2, 0x1f ;  /* 0x08401f0007087f89 */ /* 0x000e2200000e0000 */
[----:B-1----:R-:W-:-:S04]  /*0140*/  @!P0 LEA R0, R9, R0, 0x18 ;  /* 0x0000000009008211 */ /* 0x002fc800078ec0ff */
[----:B------:R-:W-:Y:S02]  /*0150*/  @!P0 LEA.HI R0, R11, R0, RZ, 0x1d ;  /* 0x000000000b008211 */ /* 0x000fe400078fe8ff */
[----:B0-----:R-:W-:-:S05]  /*0160*/  IADD3 R8, PT, PT, R7, R8, RZ ;  /* 0x0000000807087210 */ /* 0x001fca0007ffe0ff */
[----:B------:R-:W0:Y:S02]  /*0170*/  SHFL.DOWN PT, R3, R8, 0x1, 0x1f ;  /* 0x08201f0008037f89 */ /* 0x000e2400000e0000 */
[----:B0-----:R-:W-:-:S05]  /*0180*/  IMAD.IADD R3, R8, 0x1, R3 ;  /* 0x0000000108037824 */ /* 0x001fca00078e0203 */
        /* <DEDUP_REMOVED lines=11> */
[----:B------:R-:W-:-:S04]  /*0240*/  IMAD.MOV.U32 R0, RZ, RZ, RZ ;  /* 0x000000ffff007224 */ /* 0x000fc800078e00ff */
[----:B------:R-:W-:-:S05]  /*0250*/  @!P0 IMAD R2, R4, 0x4, R3 ;  /* 0x0000000404028824 */ /* 0x000fca00078e0203 */
[----:B------:R-:W0:Y:S01]  /*0260*/  @!P0 LDS R0, [R2] ;  /* 0x0000000002008984 */ /* 0x000e220000000800 */
[----:B------:R-:W-:-:S03]  /*0270*/  ISETP.NE.AND P0, PT, R4, RZ, PT ;  /* 0x000000ff0400720c */ /* 0x000fc60003f05270 */
[----:B0-----:R-:W0:Y:S02]  /*0280*/  SHFL.DOWN PT, R3, R0, 0x10, 0x1f ;  /* 0x0a001f0000037f89 */ /* 0x001e2400000e0000 */
[----:B0-----:R-:W-:-:S05]  /*0290*/  IADD3 R3, PT, PT, R3, R0, RZ ;  /* 0x0000000003037210 */ /* 0x001fca0007ffe0ff */
[----:B------:R-:W0:Y:S02]  /*02a0*/  SHFL.DOWN PT, R6, R3, 0x8, 0x1f ;  /* 0x09001f0003067f89 */ /* 0x000e2400000e0000 */
[----:B0-----:R-:W-:-:S05]  /*02b0*/  IMAD.IADD R6, R3, 0x1, R6 ;  /* 0x0000000103067824 */ /* 0x001fca00078e0206 */
[----:B------:R-:W0:Y:S02]  /*02c0*/  SHFL.DOWN PT, R5, R6, 0x4, 0x1f ;  /* 0x08801f0006057f89 */ /* 0x000e2400000e0000 */
[----:B0-----:R-:W-:-:S05]  /*02d0*/  IMAD.IADD R5, R6, 0x1, R5 ;  /* 0x0000000106057824 */ /* 0x001fca00078e0205 */
[----:B------:R-:W0:Y:S02]  /*02e0*/  SHFL.DOWN PT, R8, R5, 0x2, 0x1f ;  /* 0x08401f0005087f89 */ /* 0x000e2400000e0000 */
[----:B0-----:R-:W-:-:S05]  /*02f0*/  IADD3 R8, PT, PT, R5, R8, RZ ;  /* 0x0000000805087210 */ /* 0x001fca0007ffe0ff */
[----:B------:R0:W1:Y:S01]  /*0300*/  SHFL.DOWN PT, R7, R8, 0x1, 0x1f ;  /* 0x08201f0008077f89 */ /* 0x00006200000e0000 */
[----:B------:R-:W-:Y:S05]  /*0310*/  @P0 EXIT ;  /* 0x000000000000094d */ /* 0x000fea0003800000 */
[----:B------:R-:W2:Y:S01]  /*0320*/  LDC.64 R2, c[0x0][0x380] ;  /* 0x0000e000ff027b82 */ /* 0x000ea20000000a00 */
[----:B-1----:R-:W-:-:S05]  /*0330*/  IMAD.IADD R7, R8, 0x1, R7 ;  /* 0x0000000108077824 */ /* 0x002fca00078e0207 */
[----:B--2---:R-:W-:Y:S01]  /*0340*/  STG.E desc[UR6][R2.64], R7 ;  /* 0x0000000702007986 */ /* 0x004fe2000c101906 */
[----:B------:R-:W-:Y:S05]  /*0350*/  EXIT ;  /* 0x000000000000794d */ /* 0x000fea0003800000 */
.L_x_14:
        /* <DEDUP_REMOVED lines=10> */
.L_x_30:


//--------------------- .text._Z10sum_helperPiiS_ --------------------------
	.section	.text._Z10sum_helperPiiS_,"ax",@progbits
	.align	128
        .global         _Z10sum_helperPiiS_
        .type           _Z10sum_helperPiiS_,@function
        .size           _Z10sum_helperPiiS_,(.L_x_31 - _Z10sum_helperPiiS_)
        .other          _Z10sum_helperPiiS_,@"STO_CUDA_ENTRY STV_DEFAULT"
_Z10sum_helperPiiS_:
.text._Z10sum_helperPiiS_:
[----:B------:R-:W-:Y:S01]  /*0000*/  LDC R1, c[0x0][0x37c] ;  /* 0x0000df00ff017b82 */ /* 0x000fe20000000800 */
[----:B------:R-:W0:Y:S01]  /*0010*/  S2R R0, SR_CTAID.X ;  /* 0x0000000000007919 */ /* 0x000e220000002500 */
[----:B------:R-:W0:Y:S06]  /*0020*/  LDCU UR5, c[0x0][0x360] ;  /* 0x00006c00ff0577ac */ /* 0x000e2c0008000800 */
[----:B------:R-:W1:Y:S01]  /*0030*/  LDC R4, c[0x0][0x370] ;  /* 0x0000dc00ff047b82 */ /* 0x000e620000000800 */
[----:B------:R-:W-:Y:S01]  /*0040*/  BSSY.RECONVERGENT B2, `(.L_x_15) ;  /* 0x00000a1000027945 */ /* 0x000fe20003800200 */
[----:B------:R-:W0:Y:S01]  /*0050*/  S2R R3, SR_TID.X ;  /* 0x0000000000037919 */ /* 0x000e220000002100 */
[----:B------:R-:W2:Y:S01]  /*0060*/  LDCU UR4, c[0x0][0x388] ;  /* 0x00007100ff0477ac */ /* 0x000ea20008000800 */
[----:B------:R-:W-:Y:S01]  /*0070*/  IMAD.MOV.U32 R7, RZ, RZ, RZ ;  /* 0x000000ffff077224 */ /* 0x000fe200078e00ff */
[----:B------:R-:W3:Y:S01]  /*0080*/  LDCU.64 UR6, c[0x0][0x358] ;  /* 0x00006b00ff0677ac */ /* 0x000ee20008000a00 */
[----:B0-----:R-:W-:-:S05]  /*0090*/  IMAD R5, R0, UR5, R3 ;  /* 0x0000000500057c24 */ /* 0x001fca000f8e0203 */
[----:B--2---:R-:W-:-:S13]  /*00a0*/  ISETP.GE.AND P0, PT, R5, UR4, PT ;  /* 0x0000000405007c0c */ /* 0x004fda000bf06270 */
[----:B-1-3--:R-:W-:Y:S05]  /*00b0*/  @P0 BRA `(.L_x_16) ;  /* 0x0000000800640947 */ /* 0x00afea0003800000 */
[----:B------:R-:W-:Y:S01]  /*00c0*/  IMAD R4, R4, UR5, RZ ;  /* 0x0000000504047c24 */ /* 0x000fe2000f8e02ff */
[----:B------:R-:W-:Y:S03]  /*00d0*/  BSSY.RECONVERGENT B1, `(.L_x_17) ;  /* 0x000008c000017945 */ /* 0x000fe60003800200 */
[----:B------:R-:W0:Y:S01]  /*00e0*/  I2F.U32.RP R10, R4 ;  /* 0x00000004000a7306 */ /* 0x000e220000209000 */
[C---:B------:R-:W-:Y:S01]  /*00f0*/  IMAD.IADD R2, R4.reuse, 0x1, R5 ;  /* 0x0000000104027824 */ /* 0x040fe200078e0205 */
[----:B------:R-:W-:Y:S02]  /*0100*/  IADD3 R11, PT, PT, RZ, -R4, RZ ;  /* 0x80000004ff0b7210 */ /* 0x000fe40007ffe0ff */
[----:B------:R-:W-:Y:S02]  /*0110*/  ISETP.NE.U32.AND P2, PT, R4, RZ, PT ;  /* 0x000000ff0400720c */ /* 0x000fe40003f45070 */
[----:B------:R-:W-:-:S02]  /*0120*/  ISETP.GE.AND P0, PT, R2, UR4, PT ;  /* 0x0000000402007c0c */ /* 0x000fc4000bf06270 */
        /* <DEDUP_REMOVED lines=16> */
[----:B------:R-:W-:Y:S02]  /*0230*/  @P1 IADD3 R7, PT, PT, R7, 0x1, RZ ;  /* 0x0000000107071810 */ /* 0x000fe40007ffe0ff */
[----:B------:R-:W-:-:S05]  /*0240*/  @!P2 LOP3.LUT R7, RZ, R4, RZ, 0x33, !PT ;  /* 0x00000004ff07a212 */ /* 0x000fca00078e33ff */
[----:B------:R-:W-:-:S04]  /*0250*/  IMAD.IADD R7, R8, 0x1, R7 ;  /* 0x0000000108077824 */ /* 0x000fc800078e0207 */
[C---:B------:R-:W-:Y:S01]  /*0260*/  VIADD R2, R7.reuse, 0x1 ;  /* 0x0000000107027836 */ /* 0x040fe20000000000 */
[----:B------:R-:W-:Y:S01]  /*0270*/  ISETP.GE.U32.AND P0, PT, R7, 0x3, PT ;  /* 0x000000030700780c */ /* 0x000fe20003f06070 */
[----:B------:R-:W-:-:S03]  /*0280*/  HFMA2 R7, -RZ, RZ, 0, 0 ;  /* 0x00000000ff077431 */ /* 0x000fc600000001ff */
[----:B------:R-:W-:-:S09]  /*0290*/  LOP3.LUT R6, R2, 0x3, RZ, 0xc0, !PT ;  /* 0x0000000302067812 */ /* 0x000fd200078ec0ff */
[----:B------:R-:W-:Y:S05]  /*02a0*/  @!P0 BRA `(.L_x_18) ;  /* 0x0000000400b88947 */ /* 0x000fea0003800000 */
[----:B------:R-:W-:Y:S01]  /*02b0*/  LOP3.LUT R2, R2, 0xfffffffc, RZ, 0xc0, !PT ;  /* 0xfffffffc02027812 */ /* 0x000fe200078ec0ff */
[----:B------:R-:W-:Y:S01]  /*02c0*/  BSSY.RELIABLE B0, `(.L_x_19) ;  /* 0x000005d000007945 */ /* 0x000fe20003800100 */
[----:B------:R-:W-:-:S03]  /*02d0*/  IMAD.MOV.U32 R7, RZ, RZ, RZ ;  /* 0x000000ffff077224 */ /* 0x000fc600078e00ff */
[----:B------:R-:W-:-:S05]  /*02e0*/  IMAD.MOV R2, RZ, RZ, -R2 ;  /* 0x000000ffff027224 */ /* 0x000fca00078e0a02 */
[----:B------:R-:W-:-:S13]  /*02f0*/  ISETP.GE.AND P0, PT, R2, RZ, PT ;  /* 0x000000ff0200720c */ /* 0x000fda0003f06270 */
[----:B------:R-:W-:Y:S05]  /*0300*/  @P0 BRA `(.L_x_20) ;  /* 0x0000000400600947 */ /* 0x000fea0003800000 */
[----:B------:R-:W-:Y:S01]  /*0310*/  IADD3 R8, PT, PT, -R2, RZ, RZ ;  /* 0x000000ff02087210 */ /* 0x000fe20007ffe1ff */
[----:B------:R-:W-:Y:S01]  /*0320*/  BSSY.RECONVERGENT B3, `(.L_x_21) ;  /* 0x0000035000037945 */ /* 0x000fe20003800200 */
[----:B------:R-:W-:Y:S02]  /*0330*/  PLOP3.LUT P0, PT, PT, PT, PT, 0x80, 0x8 ;  /* 0x000000000008781c */ /* 0x000fe40003f0f070 */
[----:B------:R-:W-:-:S13]  /*0340*/  ISETP.GT.AND P1, PT, R8, 0xc, PT ;  /* 0x0000000c0800780c */ /* 0x000fda0003f24270 */
[----:B------:R-:W-:Y:S05]  /*0350*/  @!P1 BRA `(.L_x_22) ;  /* 0x0000000000c49947 */ /* 0x000fea0003800000 */
[----:B------:R-:W-:-:S13]  /*0360*/  PLOP3.LUT P0, PT, PT, PT, PT, 0x8, 0x80 ;  /* 0x000000000080781c */ /* 0x000fda0003f0e170 */
.L_x_23:
[----:B------:R-:W0:Y:S01]  /*0370*/  LDC.64 R14, c[0x0][0x380] ;  /* 0x0000e000ff0e7b82 */ /* 0x000e220000000a00 */
[----:B------:R-:W-:Y:S02]  /*0380*/  IMAD R13, R4, 0x4, R5 ;  /* 0x00000004040d7824 */ /* 0x000fe400078e0205 */
[----:B0-----:R-:W-:-:S04]  /*0390*/  IMAD.WIDE R8, R5, 0x4, R14 ;  /* 0x0000000405087825 */ /* 0x001fc800078e020e */
[----:B------:R-:W-:-:S04]  /*03a0*/  IMAD.WIDE R10, R13, 0x4, R14 ;  /* 0x000000040d0a7825 */ /* 0x000fc800078e020e */
[C---:B------:R-:W-:Y:S01]  /*03b0*/  IMAD.WIDE R28, R4.reuse, 0x4, R8 ;  /* 0x00000004041c7825 */ /* 0x040fe200078e0208 */
[----:B------:R0:W2:Y:S03]  /*03c0*/  LDG.E R21, desc[UR6][R10.64] ;  /* 0x000000060a157981 */ /* 0x0000a6000c1e1900 */
[C---:B------:R-:W-:Y:S01]  /*03d0*/  IMAD R5, R4.reuse, 0x4, R13 ;  /* 0x0000000404057824 */ /* 0x040fe200078e020d */
[----:B------:R-:W3:Y:S01]  /*03e0*/  LDG.E R8, desc[UR6][R8.64] ;  /* 0x0000000608087981 */ /* 0x000ee2000c1e1900 */
[----:B------:R-:W-:-:S03]  /*03f0*/  IMAD.WIDE R18, R4, 0x4, R28 ;  /* 0x0000000404127825 */ /* 0x000fc600078e021c */
[----:B------:R-:W3:Y:S01]  /*0400*/  LDG.E R28, desc[UR6][R28.64] ;  /* 0x000000061c1c7981 */ /* 0x000ee2000c1e1900 */
[----:B------:R-:W-:-:S03]  /*0410*/  IMAD.WIDE R24, R4, 0x4, R10 ;  /* 0x0000000404187825 */ /* 0x000fc600078e020a */
[----:B------:R-:W4:Y:S01]  /*0420*/  LDG.E R27, desc[UR6][R18.64] ;  /* 0x00000006121b7981 */ /* 0x000f22000c1e1900 */
[----:B------:R-:W-:Y:S01]  /*0430*/  IMAD.WIDE R22, R5, 0x4, R14 ;  /* 0x0000000405167825 */ /* 0x000fe200078e020e */
[C---:B------:R-:W-:Y:S02]  /*0440*/  LEA R5, R4.reuse, R5, 0x2 ;  /* 0x0000000504057211 */ /* 0x040fe400078e10ff */
[----:B------:R-:W2:Y:S01]  /*0450*/  LDG.E R20, desc[UR6][R24.64] ;  /* 0x0000000618147981 */ /* 0x000ea2000c1e1900 */
[----:B------:R-:W-:-:S03]  /*0460*/  IMAD.WIDE R16, R4, 0x4, R18 ;  /* 0x0000000404107825 */ /* 0x000fc600078e0212 */
[----:B------:R-:W5:Y:S01]  /*0470*/  LDG.E R9, desc[UR6][R22.64] ;  /* 0x0000000616097981 */ /* 0x000f62000c1e1900 */
[----:B0-----:R-:W-:-:S03]  /*0480*/  IMAD.WIDE R10, R4, 0x4, R24 ;  /* 0x00000004040a7825 */ /* 0x001fc600078e0218 */
[----:B------:R0:W4:Y:S01]  /*0490*/  LDG.E R26, desc[UR6][R16.64] ;  /* 0x00000006101a7981 */ /* 0x000122000c1e1900 */
[----:B------:R-:W-:-:S03]  /*04a0*/  IMAD.WIDE R12, R4, 0x4, R22 ;  /* 0x00000004040c7825 */ /* 0x000fc600078e0216 */
[----:B------:R1:W5:Y:S01]  /*04b0*/  LDG.E R29, desc[UR6][R10.64] ;  /* 0x000000060a1d7981 */ /* 0x000362000c1e1900 */
        /* <DEDUP_REMOVED lines=18> */
[----:B---3--:R-:W-:-:S04]  /*05e0*/  IADD3 R8, PT, PT, R28, R8, R7 ;  /* 0x000000081c087210 */ /* 0x008fc80007ffe007 */
[----:B----4-:R-:W-:-:S04]  /*05f0*/  IADD3 R8, PT, PT, R26, R27, R8 ;  /* 0x0000001b1a087210 */ /* 0x010fc80007ffe008 */
[----:B--2---:R-:W-:-:S04]  /*0600*/  IADD3 R8, PT, PT, R20, R21, R8 ;  /* 0x0000001514087210 */ /* 0x004fc80007ffe008 */
[----:B-----5:R-:W-:-:S04]  /*0610*/  IADD3 R8, PT, PT, R16, R29, R8 ;  /* 0x0000001d10087210 */ /* 0x020fc80007ffe008 */
[----:B------:R-:W-:-:S04]  /*0620*/  IADD3 R8, PT, PT, R12, R9, R8 ;  /* 0x000000090c087210 */ /* 0x000fc80007ffe008 */
[----:B------:R-:W-:-:S04]  /*0630*/  IADD3 R8, PT, PT, R25, R18, R8 ;  /* 0x0000001219087210 */ /* 0x000fc80007ffe008 */
[----:B------:R-:W-:-:S04]  /*0640*/  IADD3 R8, PT, PT, R22, R13, R8 ;  /* 0x0000000d16087210 */ /* 0x000fc80007ffe008 */
[----:B------:R-:W-:Y:S01]  /*0650*/  IADD3 R7, PT, PT, R15, R10, R8 ;  /* 0x0000000a0f077210 */ /* 0x000fe20007ffe008 */
[----:B------:R-:W-:Y:S06]  /*0660*/  @!P1 BRA `(.L_x_23) ;  /* 0xfffffffc00409947 */ /* 0x000fec000383ffff */
.L_x_22:
[----:B------:R-:W-:Y:S05]  /*0670*/  BSYNC.RECONVERGENT B3 ;  /* 0x0000000000037941 */ /* 0x000fea0003800200 */
.L_x_21:
        /* <DEDUP_REMOVED lines=23> */
[----:B------:R-:W-:Y:S01]  /*07f0*/  VIADD R2, R2, 0x8 ;  /* 0x0000000802027836 */ /* 0x000fe20000000000 */
[----:B------:R-:W-:-:S02]  /*0800*/  LEA R5, R4, R5, 0x2 ;  /* 0x0000000504057211 */ /* 0x000fc400078e10ff */
[----:B--2---:R-:W-:-:S04]  /*0810*/  IADD3 R22, PT, PT, R14, R22, R7 ;  /* 0x000000160e167210 */ /* 0x004fc80007ffe007 */
[----:B----4-:R-:W-:-:S04]  /*0820*/  IADD3 R22, PT, PT, R16, R11, R22 ;  /* 0x0000000b10167210 */ /* 0x010fc80007ffe016 */
[----:B---3--:R-:W-:-:S04]  /*0830*/  IADD3 R22, PT, PT, R8, R13, R22 ;  /* 0x0000000d08167210 */ /* 0x008fc80007ffe016 */
[----:B-----5:R-:W-:-:S07]  /*0840*/  IADD3 R7, PT, PT, R20, R19, R22 ;  /* 0x0000001314077210 */ /* 0x020fce0007ffe016 */
.L_x_25:
[----:B------:R-:W-:Y:S05]  /*0850*/  BSYNC.RECONVERGENT B3 ;  /* 0x0000000000037941 */ /* 0x000fea0003800200 */
.L_x_24:
[----:B------:R-:W-:-:S13]  /*0860*/  ISETP.NE.OR P0, PT, R2, RZ, P0 ;  /* 0x000000ff0200720c */ /* 0x000fda0000705670 */
[----:B------:R-:W-:Y:S05]  /*0870*/  @!P0 BREAK.RELIABLE B0 ;  /* 0x0000000000008942 */ /* 0x000fea0003800100 */
[----:B------:R-:W-:Y:S05]  /*0880*/  @!P0 BRA `(.L_x_18) ;  /* 0x0000000000408947 */ /* 0x000fea0003800000 */
.L_x_20:
[----:B------:R-:W-:Y:S05]  /*0890*/  BSYNC.RELIABLE B0 ;  /* 0x0000000000007941 */ /* 0x000fea0003800100 */
.L_x_19:
        /* <DEDUP_REMOVED lines=9> */
[----:B------:R-:W-:-:S05]  /*0930*/  VIADD R2, R2, 0x4 ;  /* 0x0000000402027836 */ /* 0x000fca0000000000 */
[----:B------:R-:W-:Y:S02]  /*0940*/  ISETP.NE.AND P0, PT, R2, RZ, PT ;  /* 0x000000ff0200720c */ /* 0x000fe40003f05270 */
[----:B------:R-:W-:Y:S02]  /*0950*/  LEA R5, R4, R5, 0x2 ;  /* 0x0000000504057211 */ /* 0x000fe400078e10ff */
[----:B--2---:R-:W-:-:S04]  /*0960*/  IADD3 R7, PT, PT, R10, R8, R7 ;  /* 0x000000080a077210 */ /* 0x004fc80007ffe007 */
[----:B---3--:R-:W-:-:S05]  /*0970*/  IADD3 R7, PT, PT, R14, R12, R7 ;  /* 0x0000000c0e077210 */ /* 0x008fca0007ffe007 */
[----:B------:R-:W-:Y:S05]  /*0980*/  @P0 BRA `(.L_x_19) ;  /* 0xfffffffc00c40947 */ /* 0x000fea000383ffff */
.L_x_18:
[----:B------:R-:W-:Y:S05]  /*0990*/  BSYNC.RECONVERGENT B1 ;  /* 0x0000000000017941 */ /* 0x000fea0003800200 */
.L_x_17:
[----:B------:R-:W-:-:S13]  /*09a0*/  ISETP.NE.AND P0, PT, R6, RZ, PT ;  /* 0x000000ff0600720c */ /* 0x000fda0003f05270 */
[----:B------:R-:W-:Y:S05]  /*09b0*/  @!P0 BRA `(.L_x_16) ;  /* 0x0000000000248947 */ /* 0x000fea0003800000 */
[----:B------:R-:W0:Y:S01]  /*09c0*/  LDC.64 R8, c[0x0][0x380] ;  /* 0x0000e000ff087b82 */ /* 0x000e220000000a00 */
[----:B------:R-:W-:-:S07]  /*09d0*/  IMAD.MOV R6, RZ, RZ, -R6 ;  /* 0x000000ffff067224 */ /* 0x000fce00078e0a06 */
.L_x_26:
[----:B0-----:R-:W-:-:S06]  /*09e0*/  IMAD.WIDE R10, R5, 0x4, R8 ;  /* 0x00000004050a7825 */ /* 0x001fcc00078e0208 */
[----:B------:R-:W2:Y:S01]  /*09f0*/  LDG.E R10, desc[UR6][R10.64] ;  /* 0x000000060a0a7981 */ /* 0x000ea2000c1e1900 */
[----:B------:R-:W-:Y:S01]  /*0a00*/  IADD3 R6, PT, PT, R6, 0x1, RZ ;  /* 0x0000000106067810 */ /* 0x000fe20007ffe0ff */
[----:B------:R-:W-:-:S03]  /*0a10*/  IMAD.IADD R5, R4, 0x1, R5 ;  /* 0x0000000104057824 */ /* 0x000fc600078e0205 */
[----:B------:R-:W-:Y:S02]  /*0a20*/  ISETP.NE.AND P0, PT, R6, RZ, PT ;  /* 0x000000ff0600720c */ /* 0x000fe40003f05270 */
[----:B--2---:R-:W-:-:S11]  /*0a30*/  IADD3 R7, PT, PT, R10, R7, RZ ;  /* 0x000000070a077210 */ /* 0x004fd60007ffe0ff */
[----:B------:R-:W-:Y:S05]  /*0a40*/  @P0 BRA `(.L_x_26) ;  /* 0xfffffffc00e40947 */ /* 0x000fea000383ffff */
.L_x_16:
[----:B------:R-:W-:Y:S05]  /*0a50*/  BSYNC.RECONVERGENT B2 ;  /* 0x0000000000027941 */ /* 0x000fea0003800200 */
.L_x_15:
[----:B------:R-:W-:Y:S05]  /*0a60*/  WARPSYNC.ALL ;  /* 0x0000000000007948 */ /* 0x000fea0003800000 */
[----:B------:R-:W0:Y:S01]  /*0a70*/  SHFL.DOWN PT, R2, R7, 0x10, 0x1f ;  /* 0x0a001f0007027f89 */ /* 0x000e2200000e0000 */
[----:B------:R-:W-:Y:S01]  /*0a80*/  ISETP.GT.U32.AND P1, PT, R3, 0x1f, PT ;  /* 0x0000001f0300780c */ /* 0x000fe20003f24070 */
[----:B0-----:R-:W-:-:S05]  /*0a90*/  IMAD.IADD R4, R2, 0x1, R7 ;  /* 0x0000000102047824 */ /* 0x001fca00078e0207 */
[----:B------:R-:W0:Y:S02]  /*0aa0*/  SHFL.DOWN PT, R5, R4, 0x8, 0x1f ;  /* 0x09001f0004057f89 */ /* 0x000e2400000e0000 */
[----:B0-----:R-:W-:-:S05]  /*0ab0*/  IADD3 R5, PT, PT, R4, R5, RZ ;  /* 0x0000000504057210 */ /* 0x001fca0007ffe0ff */
[----:B------:R-:W0:Y:S02]  /*0ac0*/  SHFL.DOWN PT, R2, R5, 0x4, 0x1f ;  /* 0x08801f0005027f89 */ /* 0x000e2400000e0000 */
[----:B0-----:R-:W-:Y:S01]  /*0ad0*/  IMAD.IADD R6, R5, 0x1, R2 ;  /* 0x0000000105067824 */ /* 0x001fe200078e0202 */
[----:B------:R-:W-:-:S04]  /*0ae0*/  LOP3.LUT P0, R2, R3, 0x1f, RZ, 0xc0, !PT ;  /* 0x0000001f03027812 */ /* 0x000fc8000780c0ff */
[----:B------:R-:W0:Y:S09]  /*0af0*/  SHFL.DOWN PT, R9, R6, 0x2, 0x1f ;  /* 0x08401f0006097f89 */ /* 0x000e3200000e0000 */
[----:B------:R-:W1:Y:S01]  /*0b00*/  @!P0 S2R R10, SR_CgaCtaId ;  /* 0x00000000000a8919 */ /* 0x000e620000008800 */
[----:B------:R-:W-:-:S02]  /*0b10*/  @!P0 MOV R7, 0x400 ;  /* 0x0000040000078802 */ /* 0x000fc40000000f00 */
[----:B0-----:R-:W-:-:S05]  /*0b20*/  IADD3 R9, PT, PT, R6, R9, RZ ;  /* 0x0000000906097210 */ /* 0x001fca0007ffe0ff */
[----:B------:R-:W0:Y:S01]  /*0b30*/  SHFL.DOWN PT, R8, R9, 0x1, 0x1f ;  /* 0x08201f0009087f89 */ /* 0x000e2200000e0000 */
[----:B-1----:R-:W-:-:S04]  /*0b40*/  @!P0 LEA R10, R10, R7, 0x18 ;  /* 0x000000070a0a8211 */ /* 0x002fc800078ec0ff */
[----:B------:R-:W-:Y:S01]  /*0b50*/  @!P0 LEA.HI R10, R3, R10, RZ, 0x1d ;  /* 0x0000000a030a8211 */ /* 0x000fe200078fe8ff */
[----:B0-----:R-:W-:-:S05]  /*0b60*/  IMAD.IADD R7, R9, 0x1, R8 ;  /* 0x0000000109077824 */ /* 0x001fca00078e0208 */
        /* <DEDUP_REMOVED lines=8> */
[----:B------:R-:W-:-:S04]  /*0bf0*/  HFMA2 R3, -RZ, RZ, 0, 0 ;  /* 0x00000000ff037431 */ /* 0x000fc800000001ff */
[----:B------:R-:W-:-:S05]  /*0c00*/  @!P0 IMAD R4, R2, 0x4, R5 ;  /* 0x0000000402048824 */ /* 0x000fca00078e0205 */
[----:B------:R-:W1:Y:S01]  /*0c10*/  @!P0 LDS R3, [R4] ;  /* 0x0000000004038984 */ /* 0x000e620000000800 */
[----:B------:R-:W-:-:S03]  /*0c20*/  ISETP.NE.AND P0, PT, R2, RZ, PT ;  /* 0x000000ff0200720c */ /* 0x000fc60003f05270 */
[----:B-1----:R-:W1:Y:S02]  /*0c30*/  SHFL.DOWN PT, R6, R3, 0x10, 0x1f ;  /* 0x0a001f0003067f89 */ /* 0x002e6400000e0000 */
[----:B-1----:R-:W-:-:S05]  /*0c40*/  IADD3 R6, PT, PT, R6, R3, RZ ;  /* 0x0000000306067210 */ /* 0x002fca0007ffe0ff */
[----:B------:R-:W1:Y:S02]  /*0c50*/  SHFL.DOWN PT, R5, R6, 0x8, 0x1f ;  /* 0x09001f0006057f89 */ /* 0x000e6400000e0000 */
[----:B-1----:R-:W-:-:S05]  /*0c60*/  IMAD.IADD R5, R6, 0x1, R5 ;  /* 0x0000000106057824 */ /* 0x002fca00078e0205 */
[----:B------:R-:W1:Y:S02]  /*0c70*/  SHFL.DOWN PT, R8, R5, 0x4, 0x1f ;  /* 0x08801f0005087f89 */ /* 0x000e6400000e0000 */
[----:B-1----:R-:W-:-:S05]  /*0c80*/  IADD3 R8, PT, PT, R5, R8, RZ ;  /* 0x0000000805087210 */ /* 0x002fca0007ffe0ff */
[----:B0-----:R-:W0:Y:S02]  /*0c90*/  SHFL.DOWN PT, R7, R8, 0x2, 0x1f ;  /* 0x08401f0008077f89 */ /* 0x001e2400000e0000 */
[----:B0-----:R-:W-:-:S05]  /*0ca0*/  IMAD.IADD R7, R8, 0x1, R7 ;  /* 0x0000000108077824 */ /* 0x001fca00078e0207 */
[----:B------:R0:W1:Y:S01]  /*0cb0*/  SHFL.DOWN PT, R10, R7, 0x1, 0x1f ;  /* 0x08201f00070a7f89 */ /* 0x00006200000e0000 */
[----:B------:R-:W-:Y:S05]  /*0cc0*/  @P0 EXIT ;  /* 0x000000000000094d */ /* 0x000fea0003800000 */
[----:B------:R-:W2:Y:S01]  /*0cd0*/  LDC.64 R2, c[0x0][0x390] ;  /* 0x0000e400ff027b82 */ /* 0x000ea20000000a00 */
[----:B01----:R-:W-:Y:S01]  /*0ce0*/  IADD3 R7, PT, PT, R7, R10, RZ ;  /* 0x0000000a07077210 */ /* 0x003fe20007ffe0ff */
[----:B--2---:R-:W-:-:S05]  /*0cf0*/  IMAD.WIDE.U32 R2, R0, 0x4, R2 ;  /* 0x0000000400027825 */ /* 0x004fca00078e0002 */
[----:B------:R-:W-:Y:S01]  /*0d00*/  STG.E desc[UR6][R2.64], R7 ;  /* 0x0000000702007986 */ /* 0x000fe2000c101906 */
[----:B------:R-:W-:Y:S05]  /*0d10*/  EXIT ;  /* 0x000000000000794d */ /* 0x000fea0003800000 */
.L_x_27:
        /* <DEDUP_REMOVED lines=14> */
.L_x_31:


//--------------------- .nv.shared._Z11max_helper2Pii --------------------------
	.section	.nv.shared._Z11max_helper2Pii,"aw",@nobits
	.sectionflags	@""
	.align	4
.nv.shared._Z11max_helper2Pii:
	.zero		1152


//--------------------- .nv.shared.reserved.0     --------------------------
	.section	.nv.shared.reserved.0,"aw",@nobits
	.weak		__nv_reservedSMEM_offset_0_alias
	.size		__nv_reservedSMEM_offset_0_alias, 0, 64
	.other		__nv_reservedSMEM_offset_0_alias,@"STO_CUDA_RESERVED_SHARED STV_DEFAULT"
__nv_reservedSMEM_offset_0_alias:
	.zero		0
	.zero		64


//--------------------- .nv.shared._Z10max_helperPiiS_ --------------------------
	.section	.nv.shared._Z10max_helperPiiS_,"aw",@nobits
	.sectionflags	@""
	.align	4
.nv.shared._Z10max_helperPiiS_:
	.zero		1152


//--------------------- .nv.shared._Z11sum_helper2Pii --------------------------
	.section	.nv.shared._Z11sum_helper2Pii,"aw",@nobits
	.sectionflags	@""
	.align	4
.nv.shared._Z11sum_helper2Pii:
	.zero		1152


//--------------------- .nv.shared._Z10sum_helperPiiS_ --------------------------
	.section	.nv.shared._Z10sum_helperPiiS_,"aw",@nobits
	.sectionflags	@""
	.align	4
.nv.shared._Z10sum_helperPiiS_:
	.zero		1152


//--------------------- .nv.constant0._Z11max_helper2Pii --------------------------
	.section	.nv.constant0._Z11max_helper2Pii,"a",@progbits
	.sectionflags	@""
	.align	4
.nv.constant0._Z11max_helper2Pii:
	.zero		908


//--------------------- .nv.constant0._Z10max_helperPiiS_ --------------------------
	.section	.nv.constant0._Z10max_helperPiiS_,"a",@progbits
	.sectionflags	@""
	.align	4
.nv.constant0._Z10max_helperPiiS_:
	.zero		920


//--------------------- .nv.constant0._Z11sum_helper2Pii --------------------------
	.section	.nv.constant0._Z11sum_helper2Pii,"a",@progbits
	.sectionflags	@""
	.align	4
.nv.constant0._Z11sum_helper2Pii:
	.zero		908


//--------------------- .nv.constant0._Z10sum_helperPiiS_ --------------------------
	.section	.nv.constant0._Z10sum_helperPiiS_,"a",@progbits
	.sectionflags	@""
	.align	4
.nv.constant0._Z10sum_helperPiiS_:
	.zero		920


//--------------------- SYMBOLS --------------------------

	.type		.nv.reservedSmem.offset0,@object
	.size		.nv.reservedSmem.offset0,0x4
	.type		.nv.reservedSmem.cap,@object
	.size		.nv.reservedSmem.cap,0x4
